	.target	sm_100a

	.elftype	@"ET_EXEC"


//--------------------- .note.nv.tkinfo           --------------------------
	.section	.note.nv.tkinfo,"",@"SHT_NOTE"
	.sectionflags	@"SHF_NOTE_NV_TKINFO"
	.tkinfo
        /*0018*/ 	.word	0x00000002
        /*0030*/ 	.string	""
        /*0030*/ 	.string	"ptxas"
        /*0030*/ 	.string	"Cuda compilation tools, release 13.0, V13.0.88"
        /*0030*/ 	.string	"Build cuda_13.0.r13.0/compiler.36424714_0"
        /*0030*/ 	.string	"-arch sm_100a -m 64 "



//--------------------- .note.nv.cuinfo           --------------------------
	.section	.note.nv.cuinfo,"",@"SHT_NOTE"
	.sectionflags	@"SHF_NOTE_NV_CUINFO"
        /*0018*/ 	.short	0x0002
        /*001a*/ 	.short	0x0064
        /*001c*/ 	.short	0x0082
	.zero		2


//--------------------- .nv.info                  --------------------------
	.section	.nv.info,"",@"SHT_CUDA_INFO"
	.align	4


	//----- nvinfo : EIATTR_REGCOUNT
	.align		4
        /*0000*/ 	.byte	0x04, 0x2f
        /*0002*/ 	.short	(.L_16 - .L_15)
	.align		4
.L_15:
        /*0004*/ 	.word	index@(_ZN7cutlass13device_kernelINS_4gemm6kernel13GemmUniversalIN4cute5tupleIJiiiiEEENS1_10collective13CollectiveMmaINS1_35MainloopSm100TmaUmmaWarpSpecializedILi2ELi2ELi4ENS5_IJNS4_1CILi2EEENSA_ILi1EEESC_EEEEENS5_IJNSA_ILi64EEENSA_ILi240EEENSA_ILi256EEEEEEaNS5_IJlSC_lEEEaSJ_NS4_8TiledMMAINS4_8MMA_AtomIJNS4_15SM100_MMA_S8_SSIaaiLi64ELi240ELNS4_4UMMA5MajorE0ELSO_0ELNSN_8SaturateE0EEEEEENS4_6LayoutINS5_IJSC_SC_SC_EEENS5_IJNSA_ILi0EEESU_SU_EEEEENS5_IJNS4_10UnderscoreESX_SX_EEEEENS4_13SM90_TMA_LOADENS4_14ComposedLayoutINS4_7SwizzleILi3ELi4ELi3EEENS4_18smem_ptr_flag_bitsILi8EEENSS_INS5_IJNSA_ILi8EEENSA_ILi128EEEEEENS5_IJS17_SC_EEEEEEEvNS4_8identityENS4_23SM90_TMA_LOAD_MULTICASTES1B_vS1C_EENS_8epilogue10collective18CollectiveEpilogueINS1F_23Sm100TmaWarpSpecializedILi1ELi1ELi120ELb0ELb0EEEJSI_NS5_IJNSS_ISF_SC_EENSS_ISG_SC_EEEEEaSJ_aSJ_NS1F_6fusion15FusionCallbacksIS1J_NS1N_17LinearCombinationIaiaiLNS_15FloatRoundStyleE2EEESI_S1M_JEEENS4_5SM1004TMEM4LOAD25SM100_TMEM_LOAD_16dp32b8xES10_NS11_INS12_ILi0ELi4ELi3EEES15_NSS_INS5_IJS16_NSA_ILi16EEEEEENS5_IJS1Y_SC_EEEEEEENS4_39AutoVectorizingCopyWithAssumedAlignmentILi128EEENS4_14SM90_TMA_STOREES22_S24_S24_EEEvvEEEEvNT_6ParamsE)
        /*0008*/ 	.word	0x000000ff


	//----- nvinfo : EIATTR_FRAME_SIZE
	.align		4
.L_16:
        /*000c*/ 	.byte	0x04, 0x11
        /*000e*/ 	.short	(.L_18 - .L_17)
	.align		4
.L_17:
        /*0010*/ 	.word	index@($__internal_2_$__cuda_sm10x_tcgen05_guardrail_trap_unallocated_columns_being_dealloced)
        /*0014*/ 	.word	0x00000038


	//----- nvinfo : EIATTR_FRAME_SIZE
	.align		4
.L_18:
        /*0018*/ 	.byte	0x04, 0x11
        /*001a*/ 	.short	(.L_20 - .L_19)
	.align		4
.L_19:
        /*001c*/ 	.word	index@($__internal_1_$__cuda_sm10x_tcgen05_guardrail_trap_phase_invalid_during_alloc)
        /*0020*/ 	.word	0x00000038


	//----- nvinfo : EIATTR_FRAME_SIZE
	.align		4
.L_20:
        /*0024*/ 	.byte	0x04, 0x11
        /*0026*/ 	.short	(.L_22 - .L_21)
	.align		4
.L_21:
        /*0028*/ 	.word	index@($__internal_0_$__cuda_sm10x_tcgen05_guardrail_trap_col_being_dealloced_not_returned_by_alloc)
        /*002c*/ 	.word	0x00000038


	//----- nvinfo : EIATTR_FRAME_SIZE
	.align		4
.L_22:
        /*0030*/ 	.byte	0x04, 0x11
        /*0032*/ 	.short	(.L_24 - .L_23)
	.align		4
.L_23:
        /*0034*/ 	.word	index@(_ZN7cutlass13device_kernelINS_4gemm6kernel13GemmUniversalIN4cute5tupleIJiiiiEEENS1_10collective13CollectiveMmaINS1_35MainloopSm100TmaUmmaWarpSpecializedILi2ELi2ELi4ENS5_IJNS4_1CILi2EEENSA_ILi1EEESC_EEEEENS5_IJNSA_ILi64EEENSA_ILi240EEENSA_ILi256EEEEEEaNS5_IJlSC_lEEEaSJ_NS4_8TiledMMAINS4_8MMA_AtomIJNS4_15SM100_MMA_S8_SSIaaiLi64ELi240ELNS4_4UMMA5MajorE0ELSO_0ELNSN_8SaturateE0EEEEEENS4_6LayoutINS5_IJSC_SC_SC_EEENS5_IJNSA_ILi0EEESU_SU_EEEEENS5_IJNS4_10UnderscoreESX_SX_EEEEENS4_13SM90_TMA_LOADENS4_14ComposedLayoutINS4_7SwizzleILi3ELi4ELi3EEENS4_18smem_ptr_flag_bitsILi8EEENSS_INS5_IJNSA_ILi8EEENSA_ILi128EEEEEENS5_IJS17_SC_EEEEEEEvNS4_8identityENS4_23SM90_TMA_LOAD_MULTICASTES1B_vS1C_EENS_8epilogue10collective18CollectiveEpilogueINS1F_23Sm100TmaWarpSpecializedILi1ELi1ELi120ELb0ELb0EEEJSI_NS5_IJNSS_ISF_SC_EENSS_ISG_SC_EEEEEaSJ_aSJ_NS1F_6fusion15FusionCallbacksIS1J_NS1N_17LinearCombinationIaiaiLNS_15FloatRoundStyleE2EEESI_S1M_JEEENS4_5SM1004TMEM4LOAD25SM100_TMEM_LOAD_16dp32b8xES10_NS11_INS12_ILi0ELi4ELi3EEES15_NSS_INS5_IJS16_NSA_ILi16EEEEEENS5_IJS1Y_SC_EEEEEEENS4_39AutoVectorizingCopyWithAssumedAlignmentILi128EEENS4_14SM90_TMA_STOREES22_S24_S24_EEEvvEEEEvNT_6ParamsE)
        /*0038*/ 	.word	0x00000038


	//----- nvinfo : EIATTR_MIN_STACK_SIZE
	.align		4
.L_24:
        /*003c*/ 	.byte	0x04, 0x12
        /*003e*/ 	.short	(.L_26 - .L_25)
	.align		4
.L_25:
        /*0040*/ 	.word	index@(_ZN7cutlass13device_kernelINS_4gemm6kernel13GemmUniversalIN4cute5tupleIJiiiiEEENS1_10collective13CollectiveMmaINS1_35MainloopSm100TmaUmmaWarpSpecializedILi2ELi2ELi4ENS5_IJNS4_1CILi2EEENSA_ILi1EEESC_EEEEENS5_IJNSA_ILi64EEENSA_ILi240EEENSA_ILi256EEEEEEaNS5_IJlSC_lEEEaSJ_NS4_8TiledMMAINS4_8MMA_AtomIJNS4_15SM100_MMA_S8_SSIaaiLi64ELi240ELNS4_4UMMA5MajorE0ELSO_0ELNSN_8SaturateE0EEEEEENS4_6LayoutINS5_IJSC_SC_SC_EEENS5_IJNSA_ILi0EEESU_SU_EEEEENS5_IJNS4_10UnderscoreESX_SX_EEEEENS4_13SM90_TMA_LOADENS4_14ComposedLayoutINS4_7SwizzleILi3ELi4ELi3EEENS4_18smem_ptr_flag_bitsILi8EEENSS_INS5_IJNSA_ILi8EEENSA_ILi128EEEEEENS5_IJS17_SC_EEEEEEEvNS4_8identityENS4_23SM90_TMA_LOAD_MULTICASTES1B_vS1C_EENS_8epilogue10collective18CollectiveEpilogueINS1F_23Sm100TmaWarpSpecializedILi1ELi1ELi120ELb0ELb0EEEJSI_NS5_IJNSS_ISF_SC_EENSS_ISG_SC_EEEEEaSJ_aSJ_NS1F_6fusion15FusionCallbacksIS1J_NS1N_17LinearCombinationIaiaiLNS_15FloatRoundStyleE2EEESI_S1M_JEEENS4_5SM1004TMEM4LOAD25SM100_TMEM_LOAD_16dp32b8xES10_NS11_INS12_ILi0ELi4ELi3EEES15_NSS_INS5_IJS16_NSA_ILi16EEEEEENS5_IJS1Y_SC_EEEEEEENS4_39AutoVectorizingCopyWithAssumedAlignmentILi128EEENS4_14SM90_TMA_STOREES22_S24_S24_EEEvvEEEEvNT_6ParamsE)
        /*0044*/ 	.word	0x00000038
.L_26:


//--------------------- .nv.compat                --------------------------
	.section	.nv.compat,"",@"SHT_CUDA_COMPAT_INFO"
	.align	4
        /*0000*/ 	.byte	0x02, 0x09, 0x01, 0x00, 0x02, 0x02, 0x03, 0x00, 0x02, 0x05, 0x06, 0x00, 0x03, 0x07, 0x01, 0x01
        /*0010*/ 	.byte	0x02, 0x03, 0x01, 0x00, 0x02, 0x06, 0x01, 0x00, 0x04, 0x0b, 0x08, 0x00, 0x01, 0x00, 0x00, 0x00
        /*0020*/ 	.byte	0x00, 0x00, 0x00, 0x00


//--------------------- .nv.info._ZN7cutlass13device_kernelINS_4gemm6kernel13GemmUniversalIN4cute5tupleIJiiiiEEENS1_10collective13CollectiveMmaINS1_35MainloopSm100TmaUmmaWarpSpecializedILi2ELi2ELi4ENS5_IJNS4_1CILi2EEENSA_ILi1EEESC_EEEEENS5_IJNSA_ILi64EEENSA_ILi240EEENSA_ILi256EEEEEEaNS5_IJlSC_lEEEaSJ_NS4_8TiledMMAINS4_8MMA_AtomIJNS4_15SM100_MMA_S8_SSIaaiLi64ELi240ELNS4_4UMMA5MajorE0ELSO_0ELNSN_8SaturateE0EEEEEENS4_6LayoutINS5_IJSC_SC_SC_EEENS5_IJNSA_ILi0EEESU_SU_EEEEENS5_IJNS4_10UnderscoreESX_SX_EEEEENS4_13SM90_TMA_LOADENS4_14ComposedLayoutINS4_7SwizzleILi3ELi4ELi3EEENS4_18smem_ptr_flag_bitsILi8EEENSS_INS5_IJNSA_ILi8EEENSA_ILi128EEEEEENS5_IJS17_SC_EEEEEEEvNS4_8identityENS4_23SM90_TMA_LOAD_MULTICASTES1B_vS1C_EENS_8epilogue10collective18CollectiveEpilogueINS1F_23Sm100TmaWarpSpecializedILi1ELi1ELi120ELb0ELb0EEEJSI_NS5_IJNSS_ISF_SC_EENSS_ISG_SC_EEEEEaSJ_aSJ_NS1F_6fusion15FusionCallbacksIS1J_NS1N_17LinearCombinationIaiaiLNS_15FloatRoundStyleE2EEESI_S1M_JEEENS4_5SM1004TMEM4LOAD25SM100_TMEM_LOAD_16dp32b8xES10_NS11_INS12_ILi0ELi4ELi3EEES15_NSS_INS5_IJS16_NSA_ILi16EEEEEENS5_IJS1Y_SC_EEEEEEENS4_39AutoVectorizingCopyWithAssumedAlignmentILi128EEENS4_14SM90_TMA_STOREES22_S24_S24_EEEvvEEEEvNT_6ParamsE --------------------------
	.section	.nv.info._ZN7cutlass13device_kernelINS_4gemm6kernel13GemmUniversalIN4cute5tupleIJiiiiEEENS1_10collective13CollectiveMmaINS1_35MainloopSm100TmaUmmaWarpSpecializedILi2ELi2ELi4ENS5_IJNS4_1CILi2EEENSA_ILi1EEESC_EEEEENS5_IJNSA_ILi64EEENSA_ILi240EEENSA_ILi256EEEEEEaNS5_IJlSC_lEEEaSJ_NS4_8TiledMMAINS4_8MMA_AtomIJNS4_15SM100_MMA_S8_SSIaaiLi64ELi240ELNS4_4UMMA5MajorE0ELSO_0ELNSN_8SaturateE0EEEEEENS4_6LayoutINS5_IJSC_SC_SC_EEENS5_IJNSA_ILi0EEESU_SU_EEEEENS5_IJNS4_10UnderscoreESX_SX_EEEEENS4_13SM90_TMA_LOADENS4_14ComposedLayoutINS4_7SwizzleILi3ELi4ELi3EEENS4_18smem_ptr_flag_bitsILi8EEENSS_INS5_IJNSA_ILi8EEENSA_ILi128EEEEEENS5_IJS17_SC_EEEEEEEvNS4_8identityENS4_23SM90_TMA_LOAD_MULTICASTES1B_vS1C_EENS_8epilogue10collective18CollectiveEpilogueINS1F_23Sm100TmaWarpSpecializedILi1ELi1ELi120ELb0ELb0EEEJSI_NS5_IJNSS_ISF_SC_EENSS_ISG_SC_EEEEEaSJ_aSJ_NS1F_6fusion15FusionCallbacksIS1J_NS1N_17LinearCombinationIaiaiLNS_15FloatRoundStyleE2EEESI_S1M_JEEENS4_5SM1004TMEM4LOAD25SM100_TMEM_LOAD_16dp32b8xES10_NS11_INS12_ILi0ELi4ELi3EEES15_NSS_INS5_IJS16_NSA_ILi16EEEEEENS5_IJS1Y_SC_EEEEEEENS4_39AutoVectorizingCopyWithAssumedAlignmentILi128EEENS4_14SM90_TMA_STOREES22_S24_S24_EEEvvEEEEvNT_6ParamsE,"",@"SHT_CUDA_INFO"
	.sectionflags	@""
	.align	4


	//----- nvinfo : EIATTR_CUDA_API_VERSION
	.align		4
        /*0000*/ 	.byte	0x04, 0x37
        /*0002*/ 	.short	(.L_28 - .L_27)
.L_27:
        /*0004*/ 	.word	0x00000082


	//----- nvinfo : EIATTR_KPARAM_INFO
	.align		4
.L_28:
        /*0008*/ 	.byte	0x04, 0x17
        /*000a*/ 	.short	(.L_30 - .L_29)
.L_29:
        /*000c*/ 	.word	0x00000000
        /*0010*/ 	.short	0x0000
        /*0012*/ 	.short	0x0000
        /*0014*/ 	.byte	0x00, 0xf0, 0x01, 0x20


	//----- nvinfo : EIATTR_AT_ENTRY_FRAGMENTS
	.align		4
.L_30:
        /*0018*/ 	.byte	0x04, 0x4f
        /*001a*/ 	.short	(.L_32 - .L_31)


	//   ....[0]....
.L_31:
        /*001c*/ 	.word	0x00000006


	//----- nvinfo : EIATTR_RESERVED_SMEM_USED
	.align		4
.L_32:
        /*0020*/ 	.byte	0x01, 0x41
	.zero		2


	//----- nvinfo : EIATTR_SPARSE_MMA_MASK
	.align		4
        /*0024*/ 	.byte	0x03, 0x50
        /*0026*/ 	.short	0x0000


	//----- nvinfo : EIATTR_TCGEN05_1CTA_USED
	.align		4
        /*0028*/ 	.byte	0x01, 0x51
	.zero		2


	//----- nvinfo : EIATTR_MAXREG_COUNT
	.align		4
        /*002c*/ 	.byte	0x03, 0x1b
        /*002e*/ 	.short	0x00ff


	//----- nvinfo : EIATTR_NUM_BARRIERS
	.align		4
        /*0030*/ 	.byte	0x02, 0x4c
        /*0032*/ 	.byte	0x07
	.zero		1


	//----- nvinfo : EIATTR_EXTERNS
	.align		4
        /*0034*/ 	.byte	0x04, 0x0f
        /*0036*/ 	.short	(.L_34 - .L_33)


	//   ....[0]....
	.align		4
.L_33:
        /*0038*/ 	.word	index@(__assertfail)


	//----- nvinfo : EIATTR_ANNOTATIONS
	.align		4
.L_34:
        /*003c*/ 	.byte	0x04, 0x55
        /*003e*/ 	.short	(.L_36 - .L_35)


	//   ....[0]....
.L_35:
        /*0040*/ 	.word	0x00000001
        /*0044*/ 	.byte	0x70, 0x04, 0x00, 0x00, 0x01, 0x00, 0x00, 0x00, 0xb0, 0x0f, 0x00, 0x00, 0x01, 0x00, 0x00, 0x00
        /* <DEDUP_REMOVED lines=13> */
        /*0124*/ 	.byte	0x80, 0x62, 0x00, 0x00, 0x01, 0x00, 0x00, 0x00, 0x00, 0xa5, 0x00, 0x00


	//----- nvinfo : EIATTR_MERCURY_ISA_VERSION
	.align		4
.L_36:
        /*0130*/ 	.byte	0x03, 0x5f
        /*0132*/ 	.short	0x0101


	//----- nvinfo : EIATTR_INT_WARP_WIDE_INSTR_OFFSETS
	.align		4
        /*0134*/ 	.byte	0x04, 0x31
        /*0136*/ 	.short	(.L_38 - .L_37)


	//   ....[0]....
.L_37:
        /*0138*/ 	.word	0x00003ed0


	//   ....[1]....
        /*013c*/ 	.word	0x00003f00


	//   ....[2]....
        /*0140*/ 	.word	0x00003f20


	//   ....[3]....
        /*0144*/ 	.word	0x00004b40


	//   ....[4]....
        /*0148*/ 	.word	0x00004bd0


	//   ....[5]....
        /*014c*/ 	.word	0x00004c30


	//   ....[6]....
        /*0150*/ 	.word	0x00004c90


	//   ....[7]....
        /*0154*/ 	.word	0x00004cf0


	//   ....[8]....
        /*0158*/ 	.word	0x00004d20


	//   ....[9]....
        /*015c*/ 	.word	0x00004d90


	//   ....[10]....
        /*0160*/ 	.word	0x00004dd0


	//   ....[11]....
        /*0164*/ 	.word	0x00004df0


	//   ....[12]....
        /*0168*/ 	.word	0x00004e50


	//   ....[13]....
        /*016c*/ 	.word	0x00004e90


	//   ....[14]....
        /*0170*/ 	.word	0x00004eb0


	//   ....[15]....
        /*0174*/ 	.word	0x00004f10


	//   ....[16]....
        /*0178*/ 	.word	0x00004f50


	//   ....[17]....
        /*017c*/ 	.word	0x00004fc0


	//   ....[18]....
        /*0180*/ 	.word	0x00004fe0


	//----- nvinfo : EIATTR_COOP_GROUP_MASK_REGIDS
	.align		4
.L_38:
        /*0184*/ 	.byte	0x04, 0x29
        /*0186*/ 	.short	(.L_40 - .L_39)


	//   ....[0]....
.L_39:
        /*0188*/ 	.word	0xffffffff


	//   ....[1]....
        /*018c*/ 	.word	0xffffffff


	//   ....[2]....
        /*0190*/ 	.word	0xffffffff


	//   ....[3]....
        /*0194*/ 	.word	0xffffffff


	//   ....[4]....
        /*0198*/ 	.word	0xffffffff


	//   ....[5]....
        /*019c*/ 	.word	0xffffffff


	//   ....[6]....
        /*01a0*/ 	.word	0xffffffff


	//   ....[7]....
        /*01a4*/ 	.word	0xffffffff


	//   ....[8]....
        /*01a8*/ 	.word	0xffffffff


	//   ....[9]....
        /*01ac*/ 	.word	0xffffffff


	//   ....[10]....
        /*01b0*/ 	.word	0xffffffff


	//   ....[11]....
        /*01b4*/ 	.word	0xffffffff


	//   ....[12]....
        /*01b8*/ 	.word	0xffffffff


	//   ....[13]....
        /*01bc*/ 	.word	0xffffffff


	//----- nvinfo : EIATTR_COOP_GROUP_INSTR_OFFSETS
	.align		4
.L_40:
        /*01c0*/ 	.byte	0x04, 0x28
        /*01c2*/ 	.short	(.L_42 - .L_41)


	//   ....[0]....
.L_41:
        /*01c4*/ 	.word	0x00000090


	//   ....[1]....
        /*01c8*/ 	.word	0x00000500


	//   ....[2]....
        /*01cc*/ 	.word	0x00000660


	//   ....[3]....
        /*01d0*/ 	.word	0x000007a0


	//   ....[4]....
        /*01d4*/ 	.word	0x000008a0


	//   ....[5]....
        /*01d8*/ 	.word	0x00000a10


	//   ....[6]....
        /*01dc*/ 	.word	0x00000bb0


	//   ....[7]....
        /*01e0*/ 	.word	0x00000d60


	//   ....[8]....
        /*01e4*/ 	.word	0x00002130


	//   ....[9]....
        /*01e8*/ 	.word	0x00002f00


	//   ....[10]....
        /*01ec*/ 	.word	0x00003110


	//   ....[11]....
        /*01f0*/ 	.word	0x00003140


	//   ....[12]....
        /*01f4*/ 	.word	0x00003db0


	//   ....[13]....
        /*01f8*/ 	.word	0x00003fe0


	//----- nvinfo : EIATTR_VRC_CTA_INIT_COUNT
	.align		4
.L_42:
        /*01fc*/ 	.byte	0x02, 0x4a
        /*01fe*/ 	.byte	0x80
	.zero		1


	//----- nvinfo : EIATTR_SYSCALL_OFFSETS
	.align		4
        /*0200*/ 	.byte	0x04, 0x46
        /*0202*/ 	.short	(.L_44 - .L_43)


	//   ....[0]....
.L_43:
        /*0204*/ 	.word	0x00006860


	//   ....[1]....
        /*0208*/ 	.word	0x000069e0


	//   ....[2]....
        /*020c*/ 	.word	0x00006b60


	//   ....[3]....
        /*0210*/ 	.word	0x00006ce0


	//   ....[4]....
        /*0214*/ 	.word	0x00006e60


	//   ....[5]....
        /*0218*/ 	.word	0x00006fe0


	//   ....[6]....
        /*021c*/ 	.word	0x00007160


	//   ....[7]....
        /*0220*/ 	.word	0x000072e0


	//   ....[8]....
        /*0224*/ 	.word	0x00007460


	//   ....[9]....
        /*0228*/ 	.word	0x000075e0


	//   ....[10]....
        /*022c*/ 	.word	0x00007760


	//   ....[11]....
        /*0230*/ 	.word	0x000078e0


	//   ....[12]....
        /*0234*/ 	.word	0x00007a60


	//   ....[13]....
        /*0238*/ 	.word	0x00007be0


	//   ....[14]....
        /*023c*/ 	.word	0x00007d60


	//----- nvinfo : EIATTR_MBARRIER_INSTR_OFFSETS
	.align		4
.L_44:
        /*0240*/ 	.byte	0x04, 0x39
        /*0242*/ 	.short	(.L_46 - .L_45)


	//   ....[0]....
.L_45:
        /*0244*/ 	.word	0x00000610
        /*0248*/ 	.word	0x000000ff
        /*024c*/ 	.word	0x00000000
        /*0250*/ 	.short	0x0100
        /*0252*/ 	.byte	0x04
	.zero		1


	//   ....[1]....
        /*0254*/ 	.word	0x00000620
        /*0258*/ 	.word	0x000000ff
        /*025c*/ 	.word	0x00000010
        /*0260*/ 	.short	0x0100
        /*0262*/ 	.byte	0x04
	.zero		1


	//   ....[2]....
        /*0264*/ 	.word	0x00000630
        /*0268*/ 	.word	0x000000ff
        /*026c*/ 	.word	0x00000008
        /*0270*/ 	.short	0x0100
        /*0272*/ 	.byte	0x04
	.zero		1


	//   ....[3]....
        /*0274*/ 	.word	0x00000640
        /*0278*/ 	.word	0x000000ff
        /*027c*/ 	.word	0x00000018
        /*0280*/ 	.short	0x0100
        /*0282*/ 	.byte	0x04
	.zero		1


	//   ....[4]....
        /*0284*/ 	.word	0x00000770
        /*0288*/ 	.word	0x000000ff
        /*028c*/ 	.word	0x00000020
        /*0290*/ 	.short	0x0100
        /*0292*/ 	.byte	0x04
	.zero		1


	//   ....[5]....
        /*0294*/ 	.word	0x00000780
        /*0298*/ 	.word	0x000000ff
        /*029c*/ 	.word	0x00000028
        /*02a0*/ 	.short	0x0100
        /*02a2*/ 	.byte	0x04
	.zero		1


	//   ....[6]....
        /*02a4*/ 	.word	0x00000870
        /*02a8*/ 	.word	0x000000ff
        /*02ac*/ 	.word	0x00000030
        /*02b0*/ 	.short	0x0100
        /*02b2*/ 	.byte	0x04
	.zero		1


	//   ....[7]....
        /*02b4*/ 	.word	0x00000880
        /*02b8*/ 	.word	0x000000ff
        /*02bc*/ 	.word	0x00000038
        /*02c0*/ 	.short	0x0100
        /*02c2*/ 	.byte	0x04
	.zero		1


	//   ....[8]....
        /*02c4*/ 	.word	0x000009c0
        /*02c8*/ 	.word	0x000000ff
        /*02cc*/ 	.word	0x00000040
        /*02d0*/ 	.short	0x0100
        /*02d2*/ 	.byte	0x04
	.zero		1


	//   ....[9]....
        /*02d4*/ 	.word	0x000009d0
        /*02d8*/ 	.word	0x000000ff
        /*02dc*/ 	.word	0x00000050
        /*02e0*/ 	.short	0x0100
        /*02e2*/ 	.byte	0x04
	.zero		1


	//   ....[10]....
        /*02e4*/ 	.word	0x000009e0
        /*02e8*/ 	.word	0x000000ff
        /*02ec*/ 	.word	0x00000048
        /*02f0*/ 	.short	0x0100
        /*02f2*/ 	.byte	0x04
	.zero		1


	//   ....[11]....
        /*02f4*/ 	.word	0x000009f0
        /*02f8*/ 	.word	0x000000ff
        /*02fc*/ 	.word	0x00000058
        /*0300*/ 	.short	0x0100
        /*0302*/ 	.byte	0x04
	.zero		1


	//   ....[12]....
        /*0304*/ 	.word	0x00000b20
        /*0308*/ 	.word	0x000000ff
        /*030c*/ 	.word	0x00000060
        /*0310*/ 	.short	0x0100
        /*0312*/ 	.byte	0x04
	.zero		1


	//   ....[13]....
        /*0314*/ 	.word	0x00000b30
        /*0318*/ 	.word	0x000000ff
        /*031c*/ 	.word	0x00000080
        /*0320*/ 	.short	0x0100
        /*0322*/ 	.byte	0x04
	.zero		1


	//   ....[14]....
        /*0324*/ 	.word	0x00000b40
        /*0328*/ 	.word	0x000000ff
        /*032c*/ 	.word	0x00000068
        /*0330*/ 	.short	0x0100
        /*0332*/ 	.byte	0x04
	.zero		1


	//   ....[15]....
        /*0334*/ 	.word	0x00000b50
        /*0338*/ 	.word	0x000000ff
        /*033c*/ 	.word	0x00000088
        /*0340*/ 	.short	0x0100
        /*0342*/ 	.byte	0x04
	.zero		1


	//   ....[16]....
        /*0344*/ 	.word	0x00000b60
        /*0348*/ 	.word	0x000000ff
        /*034c*/ 	.word	0x00000070
        /*0350*/ 	.short	0x0100
        /*0352*/ 	.byte	0x04
	.zero		1


	//   ....[17]....
        /*0354*/ 	.word	0x00000b70
        /*0358*/ 	.word	0x000000ff
        /*035c*/ 	.word	0x00000090
        /*0360*/ 	.short	0x0100
        /*0362*/ 	.byte	0x04
	.zero		1


	//   ....[18]....
        /*0364*/ 	.word	0x00000b80
        /*0368*/ 	.word	0x000000ff
        /*036c*/ 	.word	0x00000078
        /*0370*/ 	.short	0x0100
        /*0372*/ 	.byte	0x04
	.zero		1


	//   ....[19]....
        /*0374*/ 	.word	0x00000b90
        /*0378*/ 	.word	0x000000ff
        /*037c*/ 	.word	0x00000098
        /*0380*/ 	.short	0x0100
        /*0382*/ 	.byte	0x04
	.zero		1


	//   ....[20]....
        /*0384*/ 	.word	0x00000c80
        /*0388*/ 	.word	0x000000ff
        /*038c*/ 	.word	0x000000a0
        /*0390*/ 	.short	0x0100
        /*0392*/ 	.byte	0x04
	.zero		1


	//   ....[21]....
        /*0394*/ 	.word	0x00000c90
        /*0398*/ 	.word	0x000000ff
        /*039c*/ 	.word	0x000000b0
        /*03a0*/ 	.short	0x0100
        /*03a2*/ 	.byte	0x04
	.zero		1


	//   ....[22]....
        /*03a4*/ 	.word	0x00000ca0
        /*03a8*/ 	.word	0x000000ff
        /*03ac*/ 	.word	0x000000a8
        /*03b0*/ 	.short	0x0100
        /*03b2*/ 	.byte	0x04
	.zero		1


	//   ....[23]....
        /*03b4*/ 	.word	0x00000cb0
        /*03b8*/ 	.word	0x000000ff
        /*03bc*/ 	.word	0x000000b8
        /*03c0*/ 	.short	0x0100
        /*03c2*/ 	.byte	0x04
	.zero		1


	//   ....[24]....
        /*03c4*/ 	.word	0x00001830
        /*03c8*/ 	.word	0x00000002
        /*03cc*/ 	.word	0x000000b0
        /*03d0*/ 	.short	0x010a
        /*03d2*/ 	.byte	0xff
	.zero		1


	//   ....[25]....
        /*03d4*/ 	.word	0x00001850
        /*03d8*/ 	.word	0x00000002
        /*03dc*/ 	.word	0x000000a0
        /*03e0*/ 	.short	0x0101
        /*03e2*/ 	.byte	0xff
	.zero		1


	//   ....[26]....
        /*03e4*/ 	.word	0x00001930
        /*03e8*/ 	.word	0x000000ff
        /*03ec*/ 	.word	0x00000010
        /*03f0*/ 	.short	0x010a
        /*03f2*/ 	.byte	0x05
	.zero		1


	//   ....[27]....
        /*03f4*/ 	.word	0x000019b0
        /*03f8*/ 	.word	0x000000ff
        /*03fc*/ 	.word	0x00000010
        /*0400*/ 	.short	0x010a
        /*0402*/ 	.byte	0x21
	.zero		1


	//   ....[28]....
        /*0404*/ 	.word	0x00001b40
        /*0408*/ 	.word	0x000000ff
        /*040c*/ 	.word	0x00000010
        /*0410*/ 	.short	0x010a
        /*0412*/ 	.byte	0x05
	.zero		1


	//   ....[29]....
        /*0414*/ 	.word	0x00001d30
        /*0418*/ 	.word	0x000000ff
        /*041c*/ 	.word	0x00000038
        /*0420*/ 	.short	0x0101
        /*0422*/ 	.byte	0x0d
	.zero		1


	//   ....[30]....
        /*0424*/ 	.word	0x00001d50
        /*0428*/ 	.word	0x000000ff
        /*042c*/ 	.word	0x00000010
        /*0430*/ 	.short	0x010a
        /*0432*/ 	.byte	0x05
	.zero		1


	//   ....[31]....
        /*0434*/ 	.word	0x00001dd0
        /*0438*/ 	.word	0x000000ff
        /*043c*/ 	.word	0x00000010
        /*0440*/ 	.short	0x010a
        /*0442*/ 	.byte	0x21
	.zero		1


	//   ....[32]....
        /*0444*/ 	.word	0x00001f60
        /*0448*/ 	.word	0x000000ff
        /*044c*/ 	.word	0x00000010
        /*0450*/ 	.short	0x010a
        /*0452*/ 	.byte	0x05
	.zero		1


	//   ....[33]....
        /*0454*/ 	.word	0x00002160
        /*0458*/ 	.word	0x00000003
        /*045c*/ 	.word	0x00000040
        /*0460*/ 	.short	0x010a
        /*0462*/ 	.byte	0xff
	.zero		1


	//   ....[34]....
        /*0464*/ 	.word	0x000022b0
        /*0468*/ 	.word	0x00000002
        /*046c*/ 	.word	0x00000000
        /*0470*/ 	.short	0x0101
        /*0472*/ 	.byte	0xff
	.zero		1


	//   ....[35]....
        /*0474*/ 	.word	0x00002880
        /*0478*/ 	.word	0x000000ff
        /*047c*/ 	.word	0x00000000
        /*0480*/ 	.short	0x010a
        /*0482*/ 	.byte	0x04
	.zero		1


	//   ....[36]....
        /*0484*/ 	.word	0x00002920
        /*0488*/ 	.word	0x00000000
        /*048c*/ 	.word	0x00000000
        /*0490*/ 	.short	0x010a
        /*0492*/ 	.byte	0xff
	.zero		1


	//   ....[37]....
        /*0494*/ 	.word	0x00002a60
        /*0498*/ 	.word	0x00000000
        /*049c*/ 	.word	0x000000a0
        /*04a0*/ 	.short	0x010a
        /*04a2*/ 	.byte	0xff
	.zero		1


	//   ....[38]....
        /*04a4*/ 	.word	0x00002ad0
        /*04a8*/ 	.word	0x00000000
        /*04ac*/ 	.word	0x00000000
        /*04b0*/ 	.short	0x0101
        /*04b2*/ 	.byte	0xff
	.zero		1


	//   ....[39]....
        /*04b4*/ 	.word	0x00002ae0
        /*04b8*/ 	.word	0x000000ff
        /*04bc*/ 	.word	0x00000050
        /*04c0*/ 	.short	0x010a
        /*04c2*/ 	.byte	0x04
	.zero		1


	//   ....[40]....
        /*04c4*/ 	.word	0x00002c00
        /*04c8*/ 	.word	0x00000000
        /*04cc*/ 	.word	0x00000040
        /*04d0*/ 	.short	0x010a
        /*04d2*/ 	.byte	0xff
	.zero		1


	//   ....[41]....
        /*04d4*/ 	.word	0x00002cf0
        /*04d8*/ 	.word	0x00000000
        /*04dc*/ 	.word	0x00000000
        /*04e0*/ 	.short	0x0101
        /*04e2*/ 	.byte	0xff
	.zero		1


	//   ....[42]....
        /*04e4*/ 	.word	0x00002da0
        /*04e8*/ 	.word	0x000000ff
        /*04ec*/ 	.word	0x00000050
        /*04f0*/ 	.short	0x0106
        /*04f2*/ 	.byte	0x04
	.zero		1


	//   ....[43]....
        /*04f4*/ 	.word	0x00002dc0
        /*04f8*/ 	.word	0x000000ff
        /*04fc*/ 	.word	0x00000050
        /*0500*/ 	.short	0x010a
        /*0502*/ 	.byte	0x04
	.zero		1


	//   ....[44]....
        /*0504*/ 	.word	0x00002e50
        /*0508*/ 	.word	0x000000ff
        /*050c*/ 	.word	0x00000050
        /*0510*/ 	.short	0x0106
        /*0512*/ 	.byte	0x07
	.zero		1


	//   ....[45]....
        /*0514*/ 	.word	0x00002e90
        /*0518*/ 	.word	0x00000000
        /*051c*/ 	.word	0x00000050
        /*0520*/ 	.short	0x010a
        /*0522*/ 	.byte	0xff
	.zero		1


	//   ....[46]....
        /*0524*/ 	.word	0x00003470
        /*0528*/ 	.word	0x00000003
        /*052c*/ 	.word	0x00000040
        /*0530*/ 	.short	0x010a
        /*0532*/ 	.byte	0xff
	.zero		1


	//   ....[47]....
        /*0534*/ 	.word	0x00003570
        /*0538*/ 	.word	0x00000005
        /*053c*/ 	.word	0x00000000
        /*0540*/ 	.short	0x0101
        /*0542*/ 	.byte	0xff
	.zero		1


	//   ....[48]....
        /*0544*/ 	.word	0x00003580
        /*0548*/ 	.word	0x000000ff
        /*054c*/ 	.word	0x00000000
        /*0550*/ 	.short	0x010a
        /*0552*/ 	.byte	0x05
	.zero		1


	//   ....[49]....
        /*0554*/ 	.word	0x000035f0
        /*0558*/ 	.word	0x000000ff
        /*055c*/ 	.word	0x00000080
        /*0560*/ 	.short	0x010a
        /*0562*/ 	.byte	0x2f
	.zero		1


	//   ....[50]....
        /*0564*/ 	.word	0x000036c0
        /*0568*/ 	.word	0x000000ff
        /*056c*/ 	.word	0x00000000
        /*0570*/ 	.short	0x010a
        /*0572*/ 	.byte	0x07
	.zero		1


	//   ....[51]....
        /*0574*/ 	.word	0x00003800
        /*0578*/ 	.word	0x000000ff
        /*057c*/ 	.word	0x00000000
        /*0580*/ 	.short	0x010a
        /*0582*/ 	.byte	0x06
	.zero		1


	//   ....[52]....
        /*0584*/ 	.word	0x00003be0
        /*0588*/ 	.word	0x000000ff
        /*058c*/ 	.word	0x00000000
        /*0590*/ 	.short	0x010a
        /*0592*/ 	.byte	0x04
	.zero		1


	//   ....[53]....
        /*0594*/ 	.word	0x00003c70
        /*0598*/ 	.word	0x000000ff
        /*059c*/ 	.word	0x00000000
        /*05a0*/ 	.short	0x010a
        /*05a2*/ 	.byte	0x05
	.zero		1


	//   ....[54]....
        /*05a4*/ 	.word	0x00003d00
        /*05a8*/ 	.word	0x000000ff
        /*05ac*/ 	.word	0x00000000
        /*05b0*/ 	.short	0x010a
        /*05b2*/ 	.byte	0x05
	.zero		1


	//   ....[55]....
        /*05b4*/ 	.word	0x00003d90
        /*05b8*/ 	.word	0x000000ff
        /*05bc*/ 	.word	0x00000000
        /*05c0*/ 	.short	0x010a
        /*05c2*/ 	.byte	0x04
	.zero		1


	//   ....[56]....
        /*05c4*/ 	.word	0x00004280
        /*05c8*/ 	.word	0x00000002
        /*05cc*/ 	.word	0x00000040
        /*05d0*/ 	.short	0x010a
        /*05d2*/ 	.byte	0xff
	.zero		1


	//   ....[57]....
        /*05d4*/ 	.word	0x000043f0
        /*05d8*/ 	.word	0x00000000
        /*05dc*/ 	.word	0x00000000
        /*05e0*/ 	.short	0x0101
        /*05e2*/ 	.byte	0xff
	.zero		1


	//   ....[58]....
        /*05e4*/ 	.word	0x000048b0
        /*05e8*/ 	.word	0x000000ff
        /*05ec*/ 	.word	0x00000038
        /*05f0*/ 	.short	0x010a
        /*05f2*/ 	.byte	0x1d
	.zero		1


	//   ....[59]....
        /*05f4*/ 	.word	0x00004a50
        /*05f8*/ 	.word	0x000000ff
        /*05fc*/ 	.word	0x00000028
        /*0600*/ 	.short	0x010a
        /*0602*/ 	.byte	0x1d
	.zero		1


	//   ....[60]....
        /*0604*/ 	.word	0x00005000
        /*0608*/ 	.word	0x000000ff
        /*060c*/ 	.word	0x00000020
        /*0610*/ 	.short	0x010b
        /*0612*/ 	.byte	0x1d
	.zero		1


	//   ....[61]....
        /*0614*/ 	.word	0x00005010
        /*0618*/ 	.word	0x000000ff
        /*061c*/ 	.word	0x00000000
        /*0620*/ 	.short	0x0101
        /*0622*/ 	.byte	0x31
	.zero		1


	//   ....[62]....
        /*0624*/ 	.word	0x00005080
        /*0628*/ 	.word	0x00000002
        /*062c*/ 	.word	0x00000028
        /*0630*/ 	.short	0x010a
        /*0632*/ 	.byte	0xff
	.zero		1


	//   ....[63]....
        /*0634*/ 	.word	0x00005450
        /*0638*/ 	.word	0x000000ff
        /*063c*/ 	.word	0x00000040
        /*0640*/ 	.short	0x010a
        /*0642*/ 	.byte	0x04
	.zero		1


	//   ....[64]....
        /*0644*/ 	.word	0x000055e0
        /*0648*/ 	.word	0x000000ff
        /*064c*/ 	.word	0x00000000
        /*0650*/ 	.short	0x0101
        /*0652*/ 	.byte	0x05
	.zero		1


	//   ....[65]....
        /*0654*/ 	.word	0x00006140
        /*0658*/ 	.word	0x000000ff
        /*065c*/ 	.word	0x00000020
        /*0660*/ 	.short	0x010a
        /*0662*/ 	.byte	0x10
	.zero		1


	//   ....[66]....
        /*0664*/ 	.word	0x00006170
        /*0668*/ 	.word	0x000000ff
        /*066c*/ 	.word	0x00000060
        /*0670*/ 	.short	0x010a
        /*0672*/ 	.byte	0x05
	.zero		1


	//   ....[67]....
        /*0674*/ 	.word	0x00006220
        /*0678*/ 	.word	0x000000ff
        /*067c*/ 	.word	0x00000020
        /*0680*/ 	.short	0x010a
        /*0682*/ 	.byte	0x10
	.zero		1


	//   ....[68]....
        /*0684*/ 	.word	0x00006650
        /*0688*/ 	.word	0x000000ff
        /*068c*/ 	.word	0x00000000
        /*0690*/ 	.short	0x0101
        /*0692*/ 	.byte	0x04
	.zero		1


	//   ....[69]....
        /*0694*/ 	.word	0x00006680
        /*0698*/ 	.word	0x000000ff
        /*069c*/ 	.word	0x00000060
        /*06a0*/ 	.short	0x010a
        /*06a2*/ 	.byte	0x05
	.zero		1


	//   ....[70]....
        /*06a4*/ 	.word	0x00009be0
        /*06a8*/ 	.word	0x000000ff
        /*06ac*/ 	.word	0x00000000
        /*06b0*/ 	.short	0x0101
        /*06b2*/ 	.byte	0x05
	.zero		1


	//   ....[71]....
        /*06b4*/ 	.word	0x0000a6a0
        /*06b8*/ 	.word	0x00000002
        /*06bc*/ 	.word	0x000000b0
        /*06c0*/ 	.short	0x010a
        /*06c2*/ 	.byte	0xff
	.zero		1


	//   ....[72]....
        /*06c4*/ 	.word	0x0000a700
        /*06c8*/ 	.word	0x00000004
        /*06cc*/ 	.word	0x00000010
        /*06d0*/ 	.short	0x010a
        /*06d2*/ 	.byte	0xff
	.zero		1


	//   ....[73]....
        /*06d4*/ 	.word	0x0000a760
        /*06d8*/ 	.word	0x00000004
        /*06dc*/ 	.word	0x00000010
        /*06e0*/ 	.short	0x010a
        /*06e2*/ 	.byte	0xff
	.zero		1


	//   ....[74]....
        /*06e4*/ 	.word	0x0000a7b0
        /*06e8*/ 	.word	0x00000003
        /*06ec*/ 	.word	0x00000040
        /*06f0*/ 	.short	0x010a
        /*06f2*/ 	.byte	0xff
	.zero		1


	//   ....[75]....
        /*06f4*/ 	.word	0x0000a810
        /*06f8*/ 	.word	0x00000003
        /*06fc*/ 	.word	0x00000000
        /*0700*/ 	.short	0x010a
        /*0702*/ 	.byte	0xff
	.zero		1


	//   ....[76]....
        /*0704*/ 	.word	0x0000a860
        /*0708*/ 	.word	0x00000000
        /*070c*/ 	.word	0x000000a0
        /*0710*/ 	.short	0x010a
        /*0712*/ 	.byte	0xff
	.zero		1


	//   ....[77]....
        /*0714*/ 	.word	0x0000a8c0
        /*0718*/ 	.word	0x00000003
        /*071c*/ 	.word	0x00000050
        /*0720*/ 	.short	0x010a
        /*0722*/ 	.byte	0xff
	.zero		1


	//   ....[78]....
        /*0724*/ 	.word	0x0000a910
        /*0728*/ 	.word	0x00000000
        /*072c*/ 	.word	0x00000040
        /*0730*/ 	.short	0x010a
        /*0732*/ 	.byte	0xff
	.zero		1


	//   ....[79]....
        /*0734*/ 	.word	0x0000a970
        /*0738*/ 	.word	0x00000002
        /*073c*/ 	.word	0x00000050
        /*0740*/ 	.short	0x010a
        /*0742*/ 	.byte	0xff
	.zero		1


	//   ....[80]....
        /*0744*/ 	.word	0x0000a9c0
        /*0748*/ 	.word	0x00000003
        /*074c*/ 	.word	0x00000040
        /*0750*/ 	.short	0x010a
        /*0752*/ 	.byte	0xff
	.zero		1


	//   ....[81]....
        /*0754*/ 	.word	0x0000aa20
        /*0758*/ 	.word	0x00000004
        /*075c*/ 	.word	0x00000080
        /*0760*/ 	.short	0x010a
        /*0762*/ 	.byte	0xff
	.zero		1


	//   ....[82]....
        /*0764*/ 	.word	0x0000aa80
        /*0768*/ 	.word	0x00000002
        /*076c*/ 	.word	0x00000000
        /*0770*/ 	.short	0x010a
        /*0772*/ 	.byte	0xff
	.zero		1


	//   ....[83]....
        /*0774*/ 	.word	0x0000aae0
        /*0778*/ 	.word	0x00000002
        /*077c*/ 	.word	0x00000000
        /*0780*/ 	.short	0x010a
        /*0782*/ 	.byte	0xff
	.zero		1


	//   ....[84]....
        /*0784*/ 	.word	0x0000ab40
        /*0788*/ 	.word	0x00000003
        /*078c*/ 	.word	0x00000000
        /*0790*/ 	.short	0x010a
        /*0792*/ 	.byte	0xff
	.zero		1


	//   ....[85]....
        /*0794*/ 	.word	0x0000aba0
        /*0798*/ 	.word	0x00000003
        /*079c*/ 	.word	0x00000000
        /*07a0*/ 	.short	0x010a
        /*07a2*/ 	.byte	0xff
	.zero		1


	//   ....[86]....
        /*07a4*/ 	.word	0x0000ac00
        /*07a8*/ 	.word	0x00000002
        /*07ac*/ 	.word	0x00000000
        /*07b0*/ 	.short	0x010a
        /*07b2*/ 	.byte	0xff
	.zero		1


	//   ....[87]....
        /*07b4*/ 	.word	0x0000ac50
        /*07b8*/ 	.word	0x00000002
        /*07bc*/ 	.word	0x00000040
        /*07c0*/ 	.short	0x010a
        /*07c2*/ 	.byte	0xff
	.zero		1


	//   ....[88]....
        /*07c4*/ 	.word	0x0000acb0
        /*07c8*/ 	.word	0x00000002
        /*07cc*/ 	.word	0x00000038
        /*07d0*/ 	.short	0x010a
        /*07d2*/ 	.byte	0xff
	.zero		1


	//   ....[89]....
        /*07d4*/ 	.word	0x0000ad10
        /*07d8*/ 	.word	0x00000002
        /*07dc*/ 	.word	0x00000028
        /*07e0*/ 	.short	0x010a
        /*07e2*/ 	.byte	0xff
	.zero		1


	//   ....[90]....
        /*07e4*/ 	.word	0x0000ad70
        /*07e8*/ 	.word	0x00000002
        /*07ec*/ 	.word	0x00000040
        /*07f0*/ 	.short	0x010a
        /*07f2*/ 	.byte	0xff
	.zero		1


	//   ....[91]....
        /*07f4*/ 	.word	0x0000add0
        /*07f8*/ 	.word	0x00000002
        /*07fc*/ 	.word	0x00000020
        /*0800*/ 	.short	0x010a
        /*0802*/ 	.byte	0xff
	.zero		1


	//   ....[92]....
        /*0804*/ 	.word	0x0000ae30
        /*0808*/ 	.word	0x00000000
        /*080c*/ 	.word	0x00000060
        /*0810*/ 	.short	0x010a
        /*0812*/ 	.byte	0xff
	.zero		1


	//----- nvinfo : EIATTR_NUM_MBARRIERS
	.align		4
.L_46:
        /*0814*/ 	.byte	0x03, 0x38
        /*0816*/ 	.short	0x0018


	//----- nvinfo : EIATTR_EXIT_INSTR_OFFSETS
	.align		4
        /*0818*/ 	.byte	0x04, 0x1c
        /*081a*/ 	.short	(.L_48 - .L_47)


	//   ....[0]....
.L_47:
        /*081c*/ 	.word	0x00002950


	//   ....[1]....
        /*0820*/ 	.word	0x00002e60


	//   ....[2]....
        /*0824*/ 	.word	0x00002ec0


	//   ....[3]....
        /*0828*/ 	.word	0x00003ff0


	//   ....[4]....
        /*082c*/ 	.word	0x000050b0


	//   ....[5]....
        /*0830*/ 	.word	0x000050f0


	//   ....[6]....
        /*0834*/ 	.word	0x0000a690


	//----- nvinfo : EIATTR_MAX_THREADS
	.align		4
.L_48:
        /*0838*/ 	.byte	0x04, 0x05
        /*083a*/ 	.short	(.L_50 - .L_49)
.L_49:
        /*083c*/ 	.word	0x00000100
        /*0840*/ 	.word	0x00000001
        /*0844*/ 	.word	0x00000001


	//----- nvinfo : EIATTR_CRS_STACK_SIZE
	.align		4
.L_50:
        /*0848*/ 	.byte	0x04, 0x1e
        /*084a*/ 	.short	(.L_52 - .L_51)
.L_51:
        /*084c*/ 	.word	0x00000000


	//----- nvinfo : EIATTR_CBANK_PARAM_SIZE
	.align		4
.L_52:
        /*0850*/ 	.byte	0x03, 0x19
        /*0852*/ 	.short	0x0800


	//----- nvinfo : EIATTR_PARAM_CBANK
	.align		4
        /*0854*/ 	.byte	0x04, 0x0a
        /*0856*/ 	.short	(.L_54 - .L_53)
	.align		4
.L_53:
        /*0858*/ 	.word	index@(.nv.constant0._ZN7cutlass13device_kernelINS_4gemm6kernel13GemmUniversalIN4cute5tupleIJiiiiEEENS1_10collective13CollectiveMmaINS1_35MainloopSm100TmaUmmaWarpSpecializedILi2ELi2ELi4ENS5_IJNS4_1CILi2EEENSA_ILi1EEESC_EEEEENS5_IJNSA_ILi64EEENSA_ILi240EEENSA_ILi256EEEEEEaNS5_IJlSC_lEEEaSJ_NS4_8TiledMMAINS4_8MMA_AtomIJNS4_15SM100_MMA_S8_SSIaaiLi64ELi240ELNS4_4UMMA5MajorE0ELSO_0ELNSN_8SaturateE0EEEEEENS4_6LayoutINS5_IJSC_SC_SC_EEENS5_IJNSA_ILi0EEESU_SU_EEEEENS5_IJNS4_10UnderscoreESX_SX_EEEEENS4_13SM90_TMA_LOADENS4_14ComposedLayoutINS4_7SwizzleILi3ELi4ELi3EEENS4_18smem_ptr_flag_bitsILi8EEENSS_INS5_IJNSA_ILi8EEENSA_ILi128EEEEEENS5_IJS17_SC_EEEEEEEvNS4_8identityENS4_23SM90_TMA_LOAD_MULTICASTES1B_vS1C_EENS_8epilogue10collective18CollectiveEpilogueINS1F_23Sm100TmaWarpSpecializedILi1ELi1ELi120ELb0ELb0EEEJSI_NS5_IJNSS_ISF_SC_EENSS_ISG_SC_EEEEEaSJ_aSJ_NS1F_6fusion15FusionCallbacksIS1J_NS1N_17LinearCombinationIaiaiLNS_15FloatRoundStyleE2EEESI_S1M_JEEENS4_5SM1004TMEM4LOAD25SM100_TMEM_LOAD_16dp32b8xES10_NS11_INS12_ILi0ELi4ELi3EEES15_NSS_INS5_IJS16_NSA_ILi16EEEEEENS5_IJS1Y_SC_EEEEEEENS4_39AutoVectorizingCopyWithAssumedAlignmentILi128EEENS4_14SM90_TMA_STOREES22_S24_S24_EEEvvEEEEvNT_6ParamsE)
        /*085c*/ 	.short	0x0380
        /*085e*/ 	.short	0x0800


	//----- nvinfo : EIATTR_SW_WAR
	.align		4
.L_54:
        /*0860*/ 	.byte	0x04, 0x36
        /*0862*/ 	.short	(.L_56 - .L_55)
.L_55:
        /*0864*/ 	.word	0x00000008
.L_56:


//--------------------- .nv.callgraph             --------------------------
	.section	.nv.callgraph,"",@"SHT_CUDA_CALLGRAPH"
	.align	4
	.sectionentsize	8
	.align		4
        /*0000*/ 	.word	0x00000000
	.align		4
        /*0004*/ 	.word	0xffffffff
	.align		4
        /*0008*/ 	.word	index@(_ZN7cutlass13device_kernelINS_4gemm6kernel13GemmUniversalIN4cute5tupleIJiiiiEEENS1_10collective13CollectiveMmaINS1_35MainloopSm100TmaUmmaWarpSpecializedILi2ELi2ELi4ENS5_IJNS4_1CILi2EEENSA_ILi1EEESC_EEEEENS5_IJNSA_ILi64EEENSA_ILi240EEENSA_ILi256EEEEEEaNS5_IJlSC_lEEEaSJ_NS4_8TiledMMAINS4_8MMA_AtomIJNS4_15SM100_MMA_S8_SSIaaiLi64ELi240ELNS4_4UMMA5MajorE0ELSO_0ELNSN_8SaturateE0EEEEEENS4_6LayoutINS5_IJSC_SC_SC_EEENS5_IJNSA_ILi0EEESU_SU_EEEEENS5_IJNS4_10UnderscoreESX_SX_EEEEENS4_13SM90_TMA_LOADENS4_14ComposedLayoutINS4_7SwizzleILi3ELi4ELi3EEENS4_18smem_ptr_flag_bitsILi8EEENSS_INS5_IJNSA_ILi8EEENSA_ILi128EEEEEENS5_IJS17_SC_EEEEEEEvNS4_8identityENS4_23SM90_TMA_LOAD_MULTICASTES1B_vS1C_EENS_8epilogue10collective18CollectiveEpilogueINS1F_23Sm100TmaWarpSpecializedILi1ELi1ELi120ELb0ELb0EEEJSI_NS5_IJNSS_ISF_SC_EENSS_ISG_SC_EEEEEaSJ_aSJ_NS1F_6fusion15FusionCallbacksIS1J_NS1N_17LinearCombinationIaiaiLNS_15FloatRoundStyleE2EEESI_S1M_JEEENS4_5SM1004TMEM4LOAD25SM100_TMEM_LOAD_16dp32b8xES10_NS11_INS12_ILi0ELi4ELi3EEES15_NSS_INS5_IJS16_NSA_ILi16EEEEEENS5_IJS1Y_SC_EEEEEEENS4_39AutoVectorizingCopyWithAssumedAlignmentILi128EEENS4_14SM90_TMA_STOREES22_S24_S24_EEEvvEEEEvNT_6ParamsE)
	.align		4
        /*000c*/ 	.word	index@(__assertfail)
	.align		4
        /*0010*/ 	.word	0x00000000
	.align		4
        /*0014*/ 	.word	0xfffffffe
	.align		4
        /*0018*/ 	.word	0x00000000
	.align		4
        /*001c*/ 	.word	0xfffffffd
	.align		4
        /*0020*/ 	.word	0x00000000
	.align		4
        /*0024*/ 	.word	0xfffffffc


//--------------------- .nv.constant4             --------------------------
	.section	.nv.constant4,"a",@progbits
	.align	8
	.align		8
.nv.constant4:
        /*0000*/ 	.dword	__assertfail
	.align		8
        /*0008*/ 	.dword	__unnamed_1
	.align		8
        /*0010*/ 	.dword	_ZN40_INTERNAL_728b768d_4_k_cu_e72df85f_361934cuda3std3__45__cpo5beginE
	.align		8
        /*0018*/ 	.dword	_ZN40_INTERNAL_728b768d_4_k_cu_e72df85f_361934cuda3std3__45__cpo3endE
	.align		8
        /*0020*/ 	.dword	_ZN40_INTERNAL_728b768d_4_k_cu_e72df85f_361934cuda3std3__45__cpo6cbeginE
	.align		8
        /*0028*/ 	.dword	_ZN40_INTERNAL_728b768d_4_k_cu_e72df85f_361934cuda3std3__45__cpo4cendE
	.align		8
        /*0030*/ 	.dword	_ZN40_INTERNAL_728b768d_4_k_cu_e72df85f_361934cuda3std3__442_GLOBAL__N__728b768d_4_k_cu_e72df85f_361936ignoreE
	.align		8
        /*0038*/ 	.dword	_ZN40_INTERNAL_728b768d_4_k_cu_e72df85f_361934cuda3std3__419piecewise_constructE
	.align		8
        /*0040*/ 	.dword	_ZN40_INTERNAL_728b768d_4_k_cu_e72df85f_361934cuda3std3__48in_placeE
	.align		8
        /*0048*/ 	.dword	_ZN40_INTERNAL_728b768d_4_k_cu_e72df85f_361934cuda3std6ranges3__45__cpo4swapE
	.align		8
        /*0050*/ 	.dword	_ZN40_INTERNAL_728b768d_4_k_cu_e72df85f_361934cuda3std6ranges3__45__cpo9iter_moveE
	.align		8
        /*0058*/ 	.dword	_ZN40_INTERNAL_728b768d_4_k_cu_e72df85f_361934cute7productE
	.align		8
        /*0060*/ 	.dword	_ZN40_INTERNAL_728b768d_4_k_cu_e72df85f_361934cute1_E
	.align		8
        /*0068*/ 	.dword	$str$25
	.align		8
        /*0070*/ 	.dword	$str$26


//--------------------- .text._ZN7cutlass13device_kernelINS_4gemm6kernel13GemmUniversalIN4cute5tupleIJiiiiEEENS1_10collective13CollectiveMmaINS1_35MainloopSm100TmaUmmaWarpSpecializedILi2ELi2ELi4ENS5_IJNS4_1CILi2EEENSA_ILi1EEESC_EEEEENS5_IJNSA_ILi64EEENSA_ILi240EEENSA_ILi256EEEEEEaNS5_IJlSC_lEEEaSJ_NS4_8TiledMMAINS4_8MMA_AtomIJNS4_15SM100_MMA_S8_SSIaaiLi64ELi240ELNS4_4UMMA5MajorE0ELSO_0ELNSN_8SaturateE0EEEEEENS4_6LayoutINS5_IJSC_SC_SC_EEENS5_IJNSA_ILi0EEESU_SU_EEEEENS5_IJNS4_10UnderscoreESX_SX_EEEEENS4_13SM90_TMA_LOADENS4_14ComposedLayoutINS4_7SwizzleILi3ELi4ELi3EEENS4_18smem_ptr_flag_bitsILi8EEENSS_INS5_IJNSA_ILi8EEENSA_ILi128EEEEEENS5_IJS17_SC_EEEEEEEvNS4_8identityENS4_23SM90_TMA_LOAD_MULTICASTES1B_vS1C_EENS_8epilogue10collective18CollectiveEpilogueINS1F_23Sm100TmaWarpSpecializedILi1ELi1ELi120ELb0ELb0EEEJSI_NS5_IJNSS_ISF_SC_EENSS_ISG_SC_EEEEEaSJ_aSJ_NS1F_6fusion15FusionCallbacksIS1J_NS1N_17LinearCombinationIaiaiLNS_15FloatRoundStyleE2EEESI_S1M_JEEENS4_5SM1004TMEM4LOAD25SM100_TMEM_LOAD_16dp32b8xES10_NS11_INS12_ILi0ELi4ELi3EEES15_NSS_INS5_IJS16_NSA_ILi16EEEEEENS5_IJS1Y_SC_EEEEEEENS4_39AutoVectorizingCopyWithAssumedAlignmentILi128EEENS4_14SM90_TMA_STOREES22_S24_S24_EEEvvEEEEvNT_6ParamsE --------------------------
	.section	.text._ZN7cutlass13device_kernelINS_4gemm6kernel13GemmUniversalIN4cute5tupleIJiiiiEEENS1_10collective13CollectiveMmaINS1_35MainloopSm100TmaUmmaWarpSpecializedILi2ELi2ELi4ENS5_IJNS4_1CILi2EEENSA_ILi1EEESC_EEEEENS5_IJNSA_ILi64EEENSA_ILi240EEENSA_ILi256EEEEEEaNS5_IJlSC_lEEEaSJ_NS4_8TiledMMAINS4_8MMA_AtomIJNS4_15SM100_MMA_S8_SSIaaiLi64ELi240ELNS4_4UMMA5MajorE0ELSO_0ELNSN_8SaturateE0EEEEEENS4_6LayoutINS5_IJSC_SC_SC_EEENS5_IJNSA_ILi0EEESU_SU_EEEEENS5_IJNS4_10UnderscoreESX_SX_EEEEENS4_13SM90_TMA_LOADENS4_14ComposedLayoutINS4_7SwizzleILi3ELi4ELi3EEENS4_18smem_ptr_flag_bitsILi8EEENSS_INS5_IJNSA_ILi8EEENSA_ILi128EEEEEENS5_IJS17_SC_EEEEEEEvNS4_8identityENS4_23SM90_TMA_LOAD_MULTICASTES1B_vS1C_EENS_8epilogue10collective18CollectiveEpilogueINS1F_23Sm100TmaWarpSpecializedILi1ELi1ELi120ELb0ELb0EEEJSI_NS5_IJNSS_ISF_SC_EENSS_ISG_SC_EEEEEaSJ_aSJ_NS1F_6fusion15FusionCallbacksIS1J_NS1N_17LinearCombinationIaiaiLNS_15FloatRoundStyleE2EEESI_S1M_JEEENS4_5SM1004TMEM4LOAD25SM100_TMEM_LOAD_16dp32b8xES10_NS11_INS12_ILi0ELi4ELi3EEES15_NSS_INS5_IJS16_NSA_ILi16EEEEEENS5_IJS1Y_SC_EEEEEEENS4_39AutoVectorizingCopyWithAssumedAlignmentILi128EEENS4_14SM90_TMA_STOREES22_S24_S24_EEEvvEEEEvNT_6ParamsE,"ax",@progbits
	.align	128
.text._ZN7cutlass13device_kernelINS_4gemm6kernel13GemmUniversalIN4cute5tupleIJiiiiEEENS1_10collective13CollectiveMmaINS1_35MainloopSm100TmaUmmaWarpSpecializedILi2ELi2ELi4ENS5_IJNS4_1CILi2EEENSA_ILi1EEESC_EEEEENS5_IJNSA_ILi64EEENSA_ILi240EEENSA_ILi256EEEEEEaNS5_IJlSC_lEEEaSJ_NS4_8TiledMMAINS4_8MMA_AtomIJNS4_15SM100_MMA_S8_SSIaaiLi64ELi240ELNS4_4UMMA5MajorE0ELSO_0ELNSN_8SaturateE0EEEEEENS4_6LayoutINS5_IJSC_SC_SC_EEENS5_IJNSA_ILi0EEESU_SU_EEEEENS5_IJNS4_10UnderscoreESX_SX_EEEEENS4_13SM90_TMA_LOADENS4_14ComposedLayoutINS4_7SwizzleILi3ELi4ELi3EEENS4_18smem_ptr_flag_bitsILi8EEENSS_INS5_IJNSA_ILi8EEENSA_ILi128EEEEEENS5_IJS17_SC_EEEEEEEvNS4_8identityENS4_23SM90_TMA_LOAD_MULTICASTES1B_vS1C_EENS_8epilogue10collective18CollectiveEpilogueINS1F_23Sm100TmaWarpSpecializedILi1ELi1ELi120ELb0ELb0EEEJSI_NS5_IJNSS_ISF_SC_EENSS_ISG_SC_EEEEEaSJ_aSJ_NS1F_6fusion15FusionCallbacksIS1J_NS1N_17LinearCombinationIaiaiLNS_15FloatRoundStyleE2EEESI_S1M_JEEENS4_5SM1004TMEM4LOAD25SM100_TMEM_LOAD_16dp32b8xES10_NS11_INS12_ILi0ELi4ELi3EEES15_NSS_INS5_IJS16_NSA_ILi16EEEEEENS5_IJS1Y_SC_EEEEEEENS4_39AutoVectorizingCopyWithAssumedAlignmentILi128EEENS4_14SM90_TMA_STOREES22_S24_S24_EEEvvEEEEvNT_6ParamsE:
        .type           _ZN7cutlass13device_kernelINS_4gemm6kernel13GemmUniversalIN4cute5tupleIJiiiiEEENS1_10collective13CollectiveMmaINS1_35MainloopSm100TmaUmmaWarpSpecializedILi2ELi2ELi4ENS5_IJNS4_1CILi2EEENSA_ILi1EEESC_EEEEENS5_IJNSA_ILi64EEENSA_ILi240EEENSA_ILi256EEEEEEaNS5_IJlSC_lEEEaSJ_NS4_8TiledMMAINS4_8MMA_AtomIJNS4_15SM100_MMA_S8_SSIaaiLi64ELi240ELNS4_4UMMA5MajorE0ELSO_0ELNSN_8SaturateE0EEEEEENS4_6LayoutINS5_IJSC_SC_SC_EEENS5_IJNSA_ILi0EEESU_SU_EEEEENS5_IJNS4_10UnderscoreESX_SX_EEEEENS4_13SM90_TMA_LOADENS4_14ComposedLayoutINS4_7SwizzleILi3ELi4ELi3EEENS4_18smem_ptr_flag_bitsILi8EEENSS_INS5_IJNSA_ILi8EEENSA_ILi128EEEEEENS5_IJS17_SC_EEEEEEEvNS4_8identityENS4_23SM90_TMA_LOAD_MULTICASTES1B_vS1C_EENS_8epilogue10collective18CollectiveEpilogueINS1F_23Sm100TmaWarpSpecializedILi1ELi1ELi120ELb0ELb0EEEJSI_NS5_IJNSS_ISF_SC_EENSS_ISG_SC_EEEEEaSJ_aSJ_NS1F_6fusion15FusionCallbacksIS1J_NS1N_17LinearCombinationIaiaiLNS_15FloatRoundStyleE2EEESI_S1M_JEEENS4_5SM1004TMEM4LOAD25SM100_TMEM_LOAD_16dp32b8xES10_NS11_INS12_ILi0ELi4ELi3EEES15_NSS_INS5_IJS16_NSA_ILi16EEEEEENS5_IJS1Y_SC_EEEEEEENS4_39AutoVectorizingCopyWithAssumedAlignmentILi128EEENS4_14SM90_TMA_STOREES22_S24_S24_EEEvvEEEEvNT_6ParamsE,@function
        .size           _ZN7cutlass13device_kernelINS_4gemm6kernel13GemmUniversalIN4cute5tupleIJiiiiEEENS1_10collective13CollectiveMmaINS1_35MainloopSm100TmaUmmaWarpSpecializedILi2ELi2ELi4ENS5_IJNS4_1CILi2EEENSA_ILi1EEESC_EEEEENS5_IJNSA_ILi64EEENSA_ILi240EEENSA_ILi256EEEEEEaNS5_IJlSC_lEEEaSJ_NS4_8TiledMMAINS4_8MMA_AtomIJNS4_15SM100_MMA_S8_SSIaaiLi64ELi240ELNS4_4UMMA5MajorE0ELSO_0ELNSN_8SaturateE0EEEEEENS4_6LayoutINS5_IJSC_SC_SC_EEENS5_IJNSA_ILi0EEESU_SU_EEEEENS5_IJNS4_10UnderscoreESX_SX_EEEEENS4_13SM90_TMA_LOADENS4_14ComposedLayoutINS4_7SwizzleILi3ELi4ELi3EEENS4_18smem_ptr_flag_bitsILi8EEENSS_INS5_IJNSA_ILi8EEENSA_ILi128EEEEEENS5_IJS17_SC_EEEEEEEvNS4_8identityENS4_23SM90_TMA_LOAD_MULTICASTES1B_vS1C_EENS_8epilogue10collective18CollectiveEpilogueINS1F_23Sm100TmaWarpSpecializedILi1ELi1ELi120ELb0ELb0EEEJSI_NS5_IJNSS_ISF_SC_EENSS_ISG_SC_EEEEEaSJ_aSJ_NS1F_6fusion15FusionCallbacksIS1J_NS1N_17LinearCombinationIaiaiLNS_15FloatRoundStyleE2EEESI_S1M_JEEENS4_5SM1004TMEM4LOAD25SM100_TMEM_LOAD_16dp32b8xES10_NS11_INS12_ILi0ELi4ELi3EEES15_NSS_INS5_IJS16_NSA_ILi16EEEEEENS5_IJS1Y_SC_EEEEEEENS4_39AutoVectorizingCopyWithAssumedAlignmentILi128EEENS4_14SM90_TMA_STOREES22_S24_S24_EEEvvEEEEvNT_6ParamsE,(.L_x_141 - _ZN7cutlass13device_kernelINS_4gemm6kernel13GemmUniversalIN4cute5tupleIJiiiiEEENS1_10collective13CollectiveMmaINS1_35MainloopSm100TmaUmmaWarpSpecializedILi2ELi2ELi4ENS5_IJNS4_1CILi2EEENSA_ILi1EEESC_EEEEENS5_IJNSA_ILi64EEENSA_ILi240EEENSA_ILi256EEEEEEaNS5_IJlSC_lEEEaSJ_NS4_8TiledMMAINS4_8MMA_AtomIJNS4_15SM100_MMA_S8_SSIaaiLi64ELi240ELNS4_4UMMA5MajorE0ELSO_0ELNSN_8SaturateE0EEEEEENS4_6LayoutINS5_IJSC_SC_SC_EEENS5_IJNSA_ILi0EEESU_SU_EEEEENS5_IJNS4_10UnderscoreESX_SX_EEEEENS4_13SM90_TMA_LOADENS4_14ComposedLayoutINS4_7SwizzleILi3ELi4ELi3EEENS4_18smem_ptr_flag_bitsILi8EEENSS_INS5_IJNSA_ILi8EEENSA_ILi128EEEEEENS5_IJS17_SC_EEEEEEEvNS4_8identityENS4_23SM90_TMA_LOAD_MULTICASTES1B_vS1C_EENS_8epilogue10collective18CollectiveEpilogueINS1F_23Sm100TmaWarpSpecializedILi1ELi1ELi120ELb0ELb0EEEJSI_NS5_IJNSS_ISF_SC_EENSS_ISG_SC_EEEEEaSJ_aSJ_NS1F_6fusion15FusionCallbacksIS1J_NS1N_17LinearCombinationIaiaiLNS_15FloatRoundStyleE2EEESI_S1M_JEEENS4_5SM1004TMEM4LOAD25SM100_TMEM_LOAD_16dp32b8xES10_NS11_INS12_ILi0ELi4ELi3EEES15_NSS_INS5_IJS16_NSA_ILi16EEEEEENS5_IJS1Y_SC_EEEEEEENS4_39AutoVectorizingCopyWithAssumedAlignmentILi128EEENS4_14SM90_TMA_STOREES22_S24_S24_EEEvvEEEEvNT_6ParamsE)
        .other          _ZN7cutlass13device_kernelINS_4gemm6kernel13GemmUniversalIN4cute5tupleIJiiiiEEENS1_10collective13CollectiveMmaINS1_35MainloopSm100TmaUmmaWarpSpecializedILi2ELi2ELi4ENS5_IJNS4_1CILi2EEENSA_ILi1EEESC_EEEEENS5_IJNSA_ILi64EEENSA_ILi240EEENSA_ILi256EEEEEEaNS5_IJlSC_lEEEaSJ_NS4_8TiledMMAINS4_8MMA_AtomIJNS4_15SM100_MMA_S8_SSIaaiLi64ELi240ELNS4_4UMMA5MajorE0ELSO_0ELNSN_8SaturateE0EEEEEENS4_6LayoutINS5_IJSC_SC_SC_EEENS5_IJNSA_ILi0EEESU_SU_EEEEENS5_IJNS4_10UnderscoreESX_SX_EEEEENS4_13SM90_TMA_LOADENS4_14ComposedLayoutINS4_7SwizzleILi3ELi4ELi3EEENS4_18smem_ptr_flag_bitsILi8EEENSS_INS5_IJNSA_ILi8EEENSA_ILi128EEEEEENS5_IJS17_SC_EEEEEEEvNS4_8identityENS4_23SM90_TMA_LOAD_MULTICASTES1B_vS1C_EENS_8epilogue10collective18CollectiveEpilogueINS1F_23Sm100TmaWarpSpecializedILi1ELi1ELi120ELb0ELb0EEEJSI_NS5_IJNSS_ISF_SC_EENSS_ISG_SC_EEEEEaSJ_aSJ_NS1F_6fusion15FusionCallbacksIS1J_NS1N_17LinearCombinationIaiaiLNS_15FloatRoundStyleE2EEESI_S1M_JEEENS4_5SM1004TMEM4LOAD25SM100_TMEM_LOAD_16dp32b8xES10_NS11_INS12_ILi0ELi4ELi3EEES15_NSS_INS5_IJS16_NSA_ILi16EEEEEENS5_IJS1Y_SC_EEEEEEENS4_39AutoVectorizingCopyWithAssumedAlignmentILi128EEENS4_14SM90_TMA_STOREES22_S24_S24_EEEvvEEEEvNT_6ParamsE,@"STO_CUDA_ENTRY STV_DEFAULT"
_ZN7cutlass13device_kernelINS_4gemm6kernel13GemmUniversalIN4cute5tupleIJiiiiEEENS1_10collective13CollectiveMmaINS1_35MainloopSm100TmaUmmaWarpSpecializedILi2ELi2ELi4ENS5_IJNS4_1CILi2EEENSA_ILi1EEESC_EEEEENS5_IJNSA_ILi64EEENSA_ILi240EEENSA_ILi256EEEEEEaNS5_IJlSC_lEEEaSJ_NS4_8TiledMMAINS4_8MMA_AtomIJNS4_15SM100_MMA_S8_SSIaaiLi64ELi240ELNS4_4UMMA5MajorE0ELSO_0ELNSN_8SaturateE0EEEEEENS4_6LayoutINS5_IJSC_SC_SC_EEENS5_IJNSA_ILi0EEESU_SU_EEEEENS5_IJNS4_10UnderscoreESX_SX_EEEEENS4_13SM90_TMA_LOADENS4_14ComposedLayoutINS4_7SwizzleILi3ELi4ELi3EEENS4_18smem_ptr_flag_bitsILi8EEENSS_INS5_IJNSA_ILi8EEENSA_ILi128EEEEEENS5_IJS17_SC_EEEEEEEvNS4_8identityENS4_23SM90_TMA_LOAD_MULTICASTES1B_vS1C_EENS_8epilogue10collective18CollectiveEpilogueINS1F_23Sm100TmaWarpSpecializedILi1ELi1ELi120ELb0ELb0EEEJSI_NS5_IJNSS_ISF_SC_EENSS_ISG_SC_EEEEEaSJ_aSJ_NS1F_6fusion15FusionCallbacksIS1J_NS1N_17LinearCombinationIaiaiLNS_15FloatRoundStyleE2EEESI_S1M_JEEENS4_5SM1004TMEM4LOAD25SM100_TMEM_LOAD_16dp32b8xES10_NS11_INS12_ILi0ELi4ELi3EEES15_NSS_INS5_IJS16_NSA_ILi16EEEEEENS5_IJS1Y_SC_EEEEEEENS4_39AutoVectorizingCopyWithAssumedAlignmentILi128EEENS4_14SM90_TMA_STOREES22_S24_S24_EEEvvEEEEvNT_6ParamsE:
[----:B------:R-:W1:Y:S01]  /*0000*/  LDC R1, c[0x0][0x37c] ;  /* 0x0000df00ff017b82 */ /* 0x000e620000000800 */
[----:B------:R-:W2:Y:S01]  /*0010*/  S2R R6, SR_TID.X ;  /* 0x0000000000067919 */ /* 0x000ea20000002100 */
[----:B------:R-:W3:Y:S01]  /*0020*/  LDCU.64 UR8, c[0x0][0x890] ;  /* 0x00011200ff0877ac */ /* 0x000ee20008000a00 */
[----:B-1----:R-:W-:Y:S01]  /*0030*/  VIADD R1, R1, 0xffffffc8 ;  /* 0xffffffc801017836 */ /* 0x002fe20000000000 */
[----:B------:R-:W-:Y:S02]  /*0040*/  PRMT R244, RZ, 0x7610, R244 ;  /* 0x00007610fff47816 */ /* 0x000fe400000000f4 */
[----:B------:R-:W-:Y:S01]  /*0050*/  ELECT P3, URZ, PT ;  /* 0x0000000000ff782f */ /* 0x000fe20003860000 */
[----:B---3--:R-:W-:-:S04]  /*0060*/  UISETP.NE.U32.AND UP0, UPT, UR8, URZ, UPT ;  /* 0x000000ff0800728c */ /* 0x008fc8000bf05070 */
[----:B------:R-:W-:Y:S01]  /*0070*/  UISETP.NE.AND.EX UP0, UPT, UR9, URZ, UPT, UP0 ;  /* 0x000000ff0900728c */ /* 0x000fe2000bf05300 */
[----:B--2---:R-:W-:-:S05]  /*0080*/  SHF.R.U32.HI R3, RZ, 0x5, R6 ;  /* 0x00000005ff037819 */ /* 0x004fca0000011606 */
[----:B------:R-:W1:Y:S02]  /*0090*/  SHFL.IDX PT, R0, R3, RZ, 0x1f ;  /* 0x00001fff03007589 */ /* 0x000e6400000e0000 */
[----:B-1----:R-:W-:Y:S01]  /*00a0*/  R2UR UR14, R0 ;  /* 0x00000000000e72ca */ /* 0x002fe200000e0000 */
[----:B------:R-:W-:-:S14]  /*00b0*/  BRA.U UP0, `(.L_x_0) ;  /* 0x0000000100307547 */ /* 0x000fdc000b800000 */
[----:B------:R-:W1:Y:S02]  /*00c0*/  LDCU.64 UR4, c[0x0][0x888] ;  /* 0x00011100ff0477ac */ /* 0x000e640008000a00 */
[----:B-1----:R-:W-:-:S04]  /*00d0*/  UISETP.NE.U32.AND UP0, UPT, UR4, URZ, UPT ;  /* 0x000000ff0400728c */ /* 0x002fc8000bf05070 */
[----:B------:R-:W-:-:S09]  /*00e0*/  UISETP.NE.AND.EX UP0, UPT, UR5, URZ, UPT, UP0 ;  /* 0x000000ff0500728c */ /* 0x000fd2000bf05300 */
[----:B------:R-:W-:Y:S05]  /*00f0*/  BRA.U !UP0, `(.L_x_1) ;  /* 0x0000000108187547 */ /* 0x000fea000b800000 */
[----:B------:R-:W1:Y:S01]  /*0100*/  LDC.64 R4, c[0x0][0x888] ;  /* 0x00022200ff047b82 */ /* 0x000e620000000a00 */
[----:B------:R-:W1:Y:S02]  /*0110*/  LDCU.64 UR4, c[0x0][0x358] ;  /* 0x00006b00ff0477ac */ /* 0x000e640008000a00 */
[----:B-1----:R-:W2:Y:S01]  /*0120*/  LDG.E R0, desc[UR4][R4.64] ;  /* 0x0000000404007981 */ /* 0x002ea2000c1e1900 */
[----:B------:R-:W-:Y:S01]  /*0130*/  HFMA2 R244, -RZ, RZ, 0, 5.9604644775390625e-08 ;  /* 0x00000001fff47431 */ /* 0x000fe200000001ff */
[----:B--2---:R-:W-:Y:S01]  /*0140*/  R2UR UR45, R0 ;  /* 0x00000000002d72ca */ /* 0x004fe200000e0000 */
[----:B------:R-:W-:Y:S05]  /*0150*/  BRA `(.L_x_0) ;  /* 0x0000000000087947 */ /* 0x000fea0003800000 */
.L_x_1:
[----:B------:R-:W-:Y:S01]  /*0160*/  HFMA2 R244, -RZ, RZ, 0, 5.9604644775390625e-08 ;  /* 0x00000001fff47431 */ /* 0x000fe200000001ff */
[----:B------:R-:W1:Y:S02]  /*0170*/  LDCU UR45, c[0x0][0x880] ;  /* 0x00011000ff2d77ac */ /* 0x000e640008000800 */
.L_x_0:
[----:B------:R-:W2:Y:S02]  /*0180*/  LDCU.64 UR4, c[0x0][0x8b0] ;  /* 0x00011600ff0477ac */ /* 0x000ea40008000a00 */
[----:B--2---:R-:W-:-:S04]  /*0190*/  UISETP.NE.U32.AND UP0, UPT, UR4, URZ, UPT ;  /* 0x000000ff0400728c */ /* 0x004fc8000bf05070 */
[----:B------:R-:W-:-:S09]  /*01a0*/  UISETP.NE.AND.EX UP0, UPT, UR5, URZ, UPT, UP0 ;  /* 0x000000ff0500728c */ /* 0x000fd2000bf05300 */
[----:B------:R-:W-:Y:S05]  /*01b0*/  BRA.U UP0, `(.L_x_2) ;  /* 0x0000000100287547 */ /* 0x000fea000b800000 */
[----:B------:R-:W2:Y:S02]  /*01c0*/  LDCU.64 UR4, c[0x0][0x8a8] ;  /* 0x00011500ff0477ac */ /* 0x000ea40008000a00 */
[----:B--2---:R-:W-:-:S04]  /*01d0*/  UISETP.NE.U32.AND UP0, UPT, UR4, URZ, UPT ;  /* 0x000000ff0400728c */ /* 0x004fc8000bf05070 */
[----:B------:R-:W-:-:S09]  /*01e0*/  UISETP.NE.AND.EX UP0, UPT, UR5, URZ, UPT, UP0 ;  /* 0x000000ff0500728c */ /* 0x000fd2000bf05300 */
[----:B------:R-:W-:Y:S05]  /*01f0*/  BRA.U !UP0, `(.L_x_3) ;  /* 0x0000000108147547 */ /* 0x000fea000b800000 */
[----:B------:R-:W2:Y:S01]  /*0200*/  LDC.64 R4, c[0x0][0x8a8] ;  /* 0x00022a00ff047b82 */ /* 0x000ea20000000a00 */
[----:B------:R-:W2:Y:S02]  /*0210*/  LDCU.64 UR4, c[0x0][0x358] ;  /* 0x00006b00ff0477ac */ /* 0x000ea40008000a00 */
[----:B--2---:R-:W2:Y:S02]  /*0220*/  LDG.E R0, desc[UR4][R4.64] ;  /* 0x0000000404007981 */ /* 0x004ea4000c1e1900 */
[----:B--2---:R-:W-:Y:S01]  /*0230*/  R2UR UR37, R0 ;  /* 0x00000000002572ca */ /* 0x004fe200000e0000 */
[----:B------:R-:W-:Y:S05]  /*0240*/  BRA `(.L_x_2) ;  /* 0x0000000000047947 */ /* 0x000fea0003800000 */
.L_x_3:
[----:B------:R-:W2:Y:S02]  /*0250*/  LDCU UR37, c[0x0][0x8a0] ;  /* 0x00011400ff2577ac */ /* 0x000ea40008000800 */
.L_x_2:
[----:B------:R-:W-:Y:S01]  /*0260*/  IMAD.U32 R2, RZ, RZ, UR14 ;  /* 0x0000000eff027e24 */ /* 0x000fe2000f8e00ff */
[----:B------:R-:W-:Y:S04]  /*0270*/  BSSY.RECONVERGENT B0, `(.L_x_4) ;  /* 0x000000c000007945 */ /* 0x000fe80003800200 */
[C---:B------:R-:W-:Y:S02]  /*0280*/  ISETP.NE.OR P1, PT, R2.reuse, 0x1, !P3 ;  /* 0x000000010200780c */ /* 0x040fe40005f25670 */
[----:B------:R-:W-:-:S11]  /*0290*/  ISETP.NE.OR P0, PT, R2, 0x3, !P3 ;  /* 0x000000030200780c */ /* 0x000fd60005f05670 */
[----:B------:R-:W-:Y:S05]  /*02a0*/  @P1 BRA `(.L_x_5) ;  /* 0x0000000000201947 */ /* 0x000fea0003800000 */
[----:B------:R-:W3:Y:S02]  /*02b0*/  LDCU.64 UR4, c[0x0][0x348] ;  /* 0x00006900ff0477ac */ /* 0x000ee40008000a00 */
[----:B---3--:R-:W-:Y:S02]  /*02c0*/  UIADD3 UR6, UP1, UPT, UR4, 0x80, URZ ;  /* 0x0000008004067890 */ /* 0x008fe4000ff3e0ff */
[----:B------:R-:W-:Y:S02]  /*02d0*/  UIADD3 UR4, UP0, UPT, UR4, 0x180, URZ ;  /* 0x0000018004047890 */ /* 0x000fe4000ff1e0ff */
[----:B------:R-:W-:Y:S02]  /*02e0*/  UIADD3.X UR7, UPT, UPT, URZ, UR5, URZ, UP1, !UPT ;  /* 0x00000005ff077290 */ /* 0x000fe40008ffe4ff */
[----:B------:R-:W-:-:S07]  /*02f0*/  UIADD3.X UR5, UPT, UPT, URZ, UR5, URZ, UP0, !UPT ;  /* 0x00000005ff057290 */ /* 0x000fce00087fe4ff */
[----:B------:R3:W-:Y:S02]  /*0300*/  UTMACCTL.PF [UR6] ;  /* 0x00000000060079b9 */ /* 0x0007e40008040000 */
[----:B------:R3:W-:Y:S02]  /*0310*/  UTMACCTL.PF [UR4] ;  /* 0x00000000040079b9 */ /* 0x0007e40008040000 */
[----:B---3--:R-:W-:Y:S01]  /*0320*/  NOP ;  /* 0x0000000000007918 */ /* 0x008fe20000000000 */
.L_x_5:
[----:B-12---:R-:W-:Y:S05]  /*0330*/  BSYNC.RECONVERGENT B0 ;  /* 0x0000000000007941 */ /* 0x006fea0003800200 */
.L_x_4:
[----:B------:R-:W-:Y:S04]  /*0340*/  BSSY.RECONVERGENT B0, `(.L_x_6) ;  /* 0x000000a000007945 */ /* 0x000fe80003800200 */
[----:B------:R-:W-:Y:S05]  /*0350*/  @P0 BRA `(.L_x_7) ;  /* 0x0000000000200947 */ /* 0x000fea0003800000 */
[----:B------:R-:W1:Y:S02]  /*0360*/  LDCU.64 UR4, c[0x0][0x348] ;  /* 0x00006900ff0477ac */ /* 0x000e640008000a00 */
[----:B-1----:R-:W-:Y:S02]  /*0370*/  UIADD3 UR6, UP1, UPT, UR4, 0x580, URZ ;  /* 0x0000058004067890 */ /* 0x002fe4000ff3e0ff */
[----:B------:R-:W-:Y:S02]  /*0380*/  UIADD3 UR4, UP0, UPT, UR4, 0x680, URZ ;  /* 0x0000068004047890 */ /* 0x000fe4000ff1e0ff */
[----:B------:R-:W-:Y:S02]  /*0390*/  UIADD3.X UR7, UPT, UPT, URZ, UR5, URZ, UP1, !UPT ;  /* 0x00000005ff077290 */ /* 0x000fe40008ffe4ff */
[----:B------:R-:W-:-:S07]  /*03a0*/  UIADD3.X UR5, UPT, UPT, URZ, UR5, URZ, UP0, !UPT ;  /* 0x00000005ff057290 */ /* 0x000fce00087fe4ff */
[----:B------:R1:W-:Y:S02]  /*03b0*/  UTMACCTL.PF [UR6] ;  /* 0x00000000060079b9 */ /* 0x0003e40008040000 */
[----:B------:R1:W-:Y:S02]  /*03c0*/  UTMACCTL.PF [UR4] ;  /* 0x00000000040079b9 */ /* 0x0003e40008040000 */
[----:B-1----:R-:W-:Y:S01]  /*03d0*/  NOP ;  /* 0x0000000000007918 */ /* 0x002fe20000000000 */
.L_x_7:
[----:B------:R-:W-:Y:S05]  /*03e0*/  BSYNC.RECONVERGENT B0 ;  /* 0x0000000000007941 */ /* 0x000fea0003800200 */
.L_x_6:
[----:B------:R-:W1:Y:S01]  /*03f0*/  LDCU.64 UR4, c[0x0][0x888] ;  /* 0x00011100ff0477ac */ /* 0x000e620008000a00 */
[----:B------:R-:W-:Y:S02]  /*0400*/  UISETP.EQ.U32.AND UP1, UPT, UR8, URZ, UPT ;  /* 0x000000ff0800728c */ /* 0x000fe4000bf22070 */
[----:B------:R-:W-:Y:S02]  /*0410*/  UPLOP3.LUT UP3, UPT, UPT, UPT, UPT, 0x80, 0x8 ;  /* 0x000000000008789c */ /* 0x000fe40003f6f070 */
[----:B-1----:R-:W-:-:S04]  /*0420*/  UISETP.NE.U32.AND UP0, UPT, UR4, URZ, UPT ;  /* 0x000000ff0400728c */ /* 0x002fc8000bf05070 */
[----:B------:R-:W-:-:S04]  /*0430*/  UISETP.NE.AND.EX UP2, UPT, UR5, URZ, UPT, UP0 ;  /* 0x000000ff0500728c */ /* 0x000fc8000bf45300 */
[----:B------:R-:W-:-:S04]  /*0440*/  UISETP.EQ.OR.EX UP4, UPT, UR9, URZ, !UP2, UP1 ;  /* 0x000000ff0900728c */ /* 0x000fc8000d782710 */
[----:B------:R-:W-:-:S06]  /*0450*/  UP2UR UR4, UPR, URZ, 0x10 ;  /* 0x00000010ff047883 */ /* 0x000fcc0008000000 */
[----:B------:R-:W-:-:S05]  /*0460*/  MOV R0, UR4 ;  /* 0x0000000400007c02 */ /* 0x000fca0008000f00 */
[----:B------:R1:W-:Y:S01]  /*0470*/  STL [R1+0x14], R0 ;  /* 0x0000140001007387 */ /* 0x0003e20000100800 */
[----:B------:R-:W-:Y:S05]  /*0480*/  BRA.U !UP4, `(.L_x_8) ;  /* 0x000000010c1c7547 */ /* 0x000fea000b800000 */
[----:B------:R-:W-:Y:S02]  /*0490*/  UISETP.NE.U32.AND UP1, UPT, UR8, URZ, UPT ;  /* 0x000000ff0800728c */ /* 0x000fe4000bf25070 */
[----:B------:R-:W-:Y:S02]  /*04a0*/  UISETP.NE.AND UP0, UPT, UR45, URZ, UPT ;  /* 0x000000ff2d00728c */ /* 0x000fe4000bf05270 */
[----:B------:R-:W-:Y:S02]  /*04b0*/  UISETP.NE.AND.EX UP1, UPT, UR9, URZ, UPT, UP1 ;  /* 0x000000ff0900728c */ /* 0x000fe4000bf25310 */
[----:B------:R-:W-:-:S09]  /*04c0*/  USEL UR4, URZ, 0xffffffff, UP2 ;  /* 0xffffffffff047887 */ /* 0x000fd20009000000 */
[----:B------:R-:W-:-:S04]  /*04d0*/  @!UP1 USEL UR4, URZ, 0xffffffff, UP0 ;  /* 0xffffffffff049887 */ /* 0x000fc80008000000 */
[----:B------:R-:W-:-:S04]  /*04e0*/  ULOP3.LUT UR4, UR4, 0x1, URZ, 0xc0, !UPT ;  /* 0x0000000104047892 */ /* 0x000fc8000f8ec0ff */
[----:B------:R-:W-:Y:S02]  /*04f0*/  UISETP.NE.U32.AND UP3, UPT, UR4, 0x1, UPT ;  /* 0x000000010400788c */ /* 0x000fe4000bf65070 */
.L_x_8:
[----:B-1----:R-:W1:Y:S01]  /*0500*/  SHFL.IDX PT, R0, R3, RZ, 0x1f ;  /* 0x00001fff03007589 */ /* 0x002e6200000e0000 */
[----:B------:R-:W-:Y:S01]  /*0510*/  UISETP.NE.AND UP5, UPT, UR14, 0x2, UPT ;  /* 0x000000020e00788c */ /* 0x000fe2000bfa5270 */
[----:B-1----:R-:W-:-:S13]  /*0520*/  ISETP.NE.AND P0, PT, R0, RZ, PT ;  /* 0x000000ff0000720c */ /* 0x002fda0003f05270 */
[----:B------:R-:W-:Y:S05]  /*0530*/  @P0 BRA `(.L_x_9) ;  /* 0x0000000000480947 */ /* 0x000fea0003800000 */
[----:B------:R-:W1:Y:S01]  /*0540*/  S2UR UR4, SR_CgaCtaId ;  /* 0x00000000000479c3 */ /* 0x000e620000008800 */
[----:B------:R-:W-:Y:S01]  /*0550*/  UMOV UR5, 0x400 ;  /* 0x0000040000057882 */ /* 0x000fe20000000000 */
[----:B------:R-:W-:Y:S01]  /*0560*/  UMOV UR8, 0x1 ;  /* 0x0000000100087882 */ /* 0x000fe20000000000 */
[----:B------:R-:W-:Y:S01]  /*0570*/  UMOV UR6, 0x2 ;  /* 0x0000000200067882 */ /* 0x000fe20000000000 */
[----:B------:R-:W-:-:S04]  /*0580*/  UIADD3 UR8, UPT, UPT, -UR8, 0x100000, URZ ;  /* 0x0010000008087890 */ /* 0x000fc8000fffe1ff */
[----:B------:R-:W-:Y:S02]  /*0590*/  USHF.L.U32 UR9, UR8, 0xb, URZ ;  /* 0x0000000b08097899 */ /* 0x000fe400080006ff */
[----:B------:R-:W-:Y:S02]  /*05a0*/  USHF.L.U32 UR8, UR8, 0x1, URZ ;  /* 0x0000000108087899 */ /* 0x000fe400080006ff */
[----:B------:R-:W-:-:S04]  /*05b0*/  UIADD3 UR6, UPT, UPT, -UR6, 0x100000, URZ ;  /* 0x0010000006067890 */ /* 0x000fc8000fffe1ff */
[----:B------:R-:W-:Y:S02]  /*05c0*/  USHF.L.U32 UR7, UR6, 0xb, URZ ;  /* 0x0000000b06077899 */ /* 0x000fe400080006ff */
[----:B------:R-:W-:Y:S01]  /*05d0*/  USHF.L.U32 UR6, UR6, 0x1, URZ ;  /* 0x0000000106067899 */ /* 0x000fe200080006ff */
[----:B------:R-:W-:Y:S01]  /*05e0*/  ELECT P0, URZ, PT ;  /* 0x0000000000ff782f */ /* 0x000fe20003800000 */
[----:B-1----:R-:W-:Y:S01]  /*05f0*/  ULEA UR4, UR4, UR5, 0x18 ;  /* 0x0000000504047291 */ /* 0x002fe2000f8ec0ff */
[----:B------:R-:W1:Y:S11]  /*0600*/  FENCE.VIEW.ASYNC.S ;  /* 0x00000000000073c6 */ /* 0x000e760000000000 */
[----:B-1----:R1:W2:Y:S01]  /*0610*/  SYNCS.EXCH.64 URZ, [UR4], UR8 ;  /* 0x0000000804ff75b2 */ /* 0x0022a20008000100 */
[----:B------:R1:W3:Y:S01]  /*0620*/  SYNCS.EXCH.64 URZ, [UR4+0x10], UR6 ;  /* 0x0000100604ff75b2 */ /* 0x0002e20008000100 */
[----:B------:R1:W4:Y:S01]  /*0630*/  SYNCS.EXCH.64 URZ, [UR4+0x8], UR8 ;  /* 0x0000080804ff75b2 */ /* 0x0003220008000100 */
[----:B------:R1:W1:Y:S01]  /*0640*/  SYNCS.EXCH.64 URZ, [UR4+0x18], UR6 ;  /* 0x0000180604ff75b2 */ /* 0x0002620008000100 */
[----:B------:R-:W-:Y:S01]  /*0650*/  NOP ;  /* 0x0000000000007918 */ /* 0x000fe20000000000 */
.L_x_9:
[----:B------:R-:W5:Y:S01]  /*0660*/  SHFL.IDX PT, R0, R3, RZ, 0x1f ;  /* 0x00001fff03007589 */ /* 0x000f6200000e0000 */
[----:B------:R-:W-:Y:S01]  /*0670*/  NOP ;  /* 0x0000000000007918 */ /* 0x000fe20000000000 */
[----:B-----5:R-:W-:-:S13]  /*0680*/  ISETP.NE.AND P0, PT, R0, 0x1, PT ;  /* 0x000000010000780c */ /* 0x020fda0003f05270 */
[----:B------:R-:W-:Y:S05]  /*0690*/  @P0 BRA `(.L_x_10) ;  /* 0x0000000000400947 */ /* 0x000fea0003800000 */
[----:B-1----:R-:W1:Y:S01]  /*06a0*/  S2UR UR4, SR_CgaCtaId ;  /* 0x00000000000479c3 */ /* 0x002e620000008800 */
        /* <DEDUP_REMOVED lines=12> */
[----:B-1----:R1:W1:Y:S01]  /*0770*/  SYNCS.EXCH.64 URZ, [UR4+0x20], UR8 ;  /* 0x0000200804ff75b2 */ /* 0x0022620008000100 */
[----:B------:R1:W1:Y:S01]  /*0780*/  SYNCS.EXCH.64 URZ, [UR4+0x28], UR6 ;  /* 0x0000280604ff75b2 */ /* 0x0002620008000100 */
[----:B------:R-:W-:Y:S01]  /*0790*/  NOP ;  /* 0x0000000000007918 */ /* 0x000fe20000000000 */
.L_x_10:
[----:B------:R-:W5:Y:S01]  /*07a0*/  SHFL.IDX PT, R0, R3, RZ, 0x1f ;  /* 0x00001fff03007589 */ /* 0x000f6200000e0000 */
[----:B------:R-:W-:Y:S01]  /*07b0*/  NOP ;  /* 0x0000000000007918 */ /* 0x000fe20000000000 */
[----:B-----5:R-:W-:-:S13]  /*07c0*/  ISETP.NE.AND P0, PT, R0, 0x3, PT ;  /* 0x000000030000780c */ /* 0x020fda0003f05270 */
[----:B------:R-:W-:Y:S05]  /*07d0*/  @P0 BRA `(.L_x_11) ;  /* 0x0000000000300947 */ /* 0x000fea0003800000 */
[----:B-1----:R-:W1:Y:S01]  /*07e0*/  S2UR UR4, SR_CgaCtaId ;  /* 0x00000000000479c3 */ /* 0x002e620000008800 */
[----:B------:R-:W-:Y:S01]  /*07f0*/  UMOV UR5, 0x400 ;  /* 0x0000040000057882 */ /* 0x000fe20000000000 */
[----:B------:R-:W-:Y:S01]  /*0800*/  UMOV UR6, 0x20 ;  /* 0x0000002000067882 */ /* 0x000fe20000000000 */
[----:B------:R-:W-:Y:S01]  /*0810*/  ELECT P0, URZ, PT ;  /* 0x0000000000ff782f */ /* 0x000fe20003800000 */
[----:B------:R-:W-:-:S04]  /*0820*/  UIADD3 UR6, UPT, UPT, -UR6, 0x100000, URZ ;  /* 0x0010000006067890 */ /* 0x000fc8000fffe1ff */
[----:B------:R-:W-:Y:S02]  /*0830*/  USHF.L.U32 UR7, UR6, 0xb, URZ ;  /* 0x0000000b06077899 */ /* 0x000fe400080006ff */
[----:B------:R-:W-:Y:S02]  /*0840*/  USHF.L.U32 UR6, UR6, 0x1, URZ ;  /* 0x0000000106067899 */ /* 0x000fe400080006ff */
[----:B-1----:R-:W-:Y:S01]  /*0850*/  ULEA UR4, UR4, UR5, 0x18 ;  /* 0x0000000504047291 */ /* 0x002fe2000f8ec0ff */
[----:B------:R-:W1:Y:S11]  /*0860*/  FENCE.VIEW.ASYNC.S ;  /* 0x00000000000073c6 */ /* 0x000e760000000000 */
[----:B-1----:R1:W1:Y:S01]  /*0870*/  SYNCS.EXCH.64 URZ, [UR4+0x30], UR6 ;  /* 0x0000300604ff75b2 */ /* 0x0022620008000100 */
[----:B------:R1:W1:Y:S01]  /*0880*/  SYNCS.EXCH.64 URZ, [UR4+0x38], UR6 ;  /* 0x0000380604ff75b2 */ /* 0x0002620008000100 */
[----:B------:R-:W-:Y:S01]  /*0890*/  NOP ;  /* 0x0000000000007918 */ /* 0x000fe20000000000 */
.L_x_11:
[----:B------:R-:W5:Y:S01]  /*08a0*/  SHFL.IDX PT, R0, R3, RZ, 0x1f ;  /* 0x00001fff03007589 */ /* 0x000f6200000e0000 */
[----:B------:R-:W-:Y:S01]  /*08b0*/  NOP ;  /* 0x0000000000007918 */ /* 0x000fe20000000000 */
[----:B-----5:R-:W-:-:S13]  /*08c0*/  ISETP.NE.AND P0, PT, R0, 0x4, PT ;  /* 0x000000040000780c */ /* 0x020fda0003f05270 */
[----:B------:R-:W-:Y:S05]  /*08d0*/  @P0 BRA `(.L_x_12) ;  /* 0x00000000004c0947 */ /* 0x000fea0003800000 */
[----:B-1----:R-:W1:Y:S01]  /*08e0*/  S2UR UR4, SR_CgaCtaId ;  /* 0x00000000000479c3 */ /* 0x002e620000008800 */
[----:B------:R-:W-:Y:S01]  /*08f0*/  UMOV UR6, 0x1e0 ;  /* 0x000001e000067882 */ /* 0x000fe20000000000 */
[----:B------:R-:W-:Y:S01]  /*0900*/  UMOV UR5, 0x400 ;  /* 0x0000040000057882 */ /* 0x000fe20000000000 */
[----:B------:R-:W-:Y:S01]  /*0910*/  USEL UR6, UR6, 0x1a0, UP3 ;  /* 0x000001a006067887 */ /* 0x000fe20009800000 */
[----:B------:R-:W-:Y:S01]  /*0920*/  UMOV UR8, 0x1 ;  /* 0x0000000100087882 */ /* 0x000fe20000000000 */
[----:B------:R-:W-:Y:S01]  /*0930*/  ELECT P0, URZ, PT ;  /* 0x0000000000ff782f */ /* 0x000fe20003800000 */
[----:B------:R-:W-:-:S04]  /*0940*/  UIADD3 UR8, UPT, UPT, -UR8, 0x100000, URZ ;  /* 0x0010000008087890 */ /* 0x000fc8000fffe1ff */
[----:B------:R-:W-:Y:S02]  /*0950*/  USHF.L.U32 UR9, UR8, 0xb, URZ ;  /* 0x0000000b08097899 */ /* 0x000fe400080006ff */
[----:B------:R-:W-:Y:S02]  /*0960*/  USHF.L.U32 UR8, UR8, 0x1, URZ ;  /* 0x0000000108087899 */ /* 0x000fe400080006ff */
[----:B------:R-:W-:-:S04]  /*0970*/  UIADD3 UR6, UPT, UPT, -UR6, 0x100000, URZ ;  /* 0x0010000006067890 */ /* 0x000fc8000fffe1ff */
[----:B------:R-:W-:Y:S02]  /*0980*/  USHF.L.U32 UR7, UR6, 0xb, URZ ;  /* 0x0000000b06077899 */ /* 0x000fe400080006ff */
[----:B------:R-:W-:Y:S02]  /*0990*/  USHF.L.U32 UR6, UR6, 0x1, URZ ;  /* 0x0000000106067899 */ /* 0x000fe400080006ff */
[----:B-1----:R-:W-:Y:S01]  /*09a0*/  ULEA UR4, UR4, UR5, 0x18 ;  /* 0x0000000504047291 */ /* 0x002fe2000f8ec0ff */
[----:B------:R-:W1:Y:S11]  /*09b0*/  FENCE.VIEW.ASYNC.S ;  /* 0x00000000000073c6 */ /* 0x000e760000000000 */
[----:B-1----:R1:W1:Y:S01]  /*09c0*/  SYNCS.EXCH.64 URZ, [UR4+0x40], UR8 ;  /* 0x0000400804ff75b2 */ /* 0x0022620008000100 */
[----:B------:R1:W1:Y:S01]  /*09d0*/  SYNCS.EXCH.64 URZ, [UR4+0x50], UR6 ;  /* 0x0000500604ff75b2 */ /* 0x0002620008000100 */
[----:B------:R1:W1:Y:S01]  /*09e0*/  SYNCS.EXCH.64 URZ, [UR4+0x48], UR8 ;  /* 0x0000480804ff75b2 */ /* 0x0002620008000100 */
[----:B------:R1:W1:Y:S01]  /*09f0*/  SYNCS.EXCH.64 URZ, [UR4+0x58], UR6 ;  /* 0x0000580604ff75b2 */ /* 0x0002620008000100 */
[----:B------:R-:W-:Y:S01]  /*0a00*/  NOP ;  /* 0x0000000000007918 */ /* 0x000fe20000000000 */
.L_x_12:
        /* <DEDUP_REMOVED lines=19> */
[----:B------:R1:W1:Y:S01]  /*0b40*/  SYNCS.EXCH.64 URZ, [UR4+0x68], UR8 ;  /* 0x0000680804ff75b2 */ /* 0x0002620008000100 */
[----:B------:R1:W1:Y:S01]  /*0b50*/  SYNCS.EXCH.64 URZ, [UR4+0x88], UR6 ;  /* 0x0000880604ff75b2 */ /* 0x0002620008000100 */
[----:B------:R1:W1:Y:S01]  /*0b60*/  SYNCS.EXCH.64 URZ, [UR4+0x70], UR8 ;  /* 0x0000700804ff75b2 */ /* 0x0002620008000100 */
[----:B------:R1:W1:Y:S01]  /*0b70*/  SYNCS.EXCH.64 URZ, [UR4+0x90], UR6 ;  /* 0x0000900604ff75b2 */ /* 0x0002620008000100 */
[----:B------:R1:W1:Y:S01]  /*0b80*/  SYNCS.EXCH.64 URZ, [UR4+0x78], UR8 ;  /* 0x0000780804ff75b2 */ /* 0x0002620008000100 */
[----:B------:R1:W1:Y:S01]  /*0b90*/  SYNCS.EXCH.64 URZ, [UR4+0x98], UR6 ;  /* 0x0000980604ff75b2 */ /* 0x0002620008000100 */
[----:B------:R-:W-:Y:S01]  /*0ba0*/  NOP ;  /* 0x0000000000007918 */ /* 0x000fe20000000000 */
.L_x_13:
[----:B------:R-:W5:Y:S01]  /*0bb0*/  SHFL.IDX PT, R0, R3, RZ, 0x1f ;  /* 0x00001fff03007589 */ /* 0x000f6200000e0000 */
[----:B------:R-:W1:Y:S01]  /*0bc0*/  S2UR UR48, SR_CgaCtaId ;  /* 0x00000000003079c3 */ /* 0x000e620000008800 */
[----:B------:R-:W-:Y:S01]  /*0bd0*/  NOP ;  /* 0x0000000000007918 */ /* 0x000fe20000000000 */
[----:B-----5:R-:W-:-:S13]  /*0be0*/  ISETP.NE.AND P0, PT, R0, 0x3, PT ;  /* 0x000000030000780c */ /* 0x020fda0003f05270 */
[----:B-1----:R-:W-:Y:S05]  /*0bf0*/  @P0 BRA `(.L_x_14) ;  /* 0x0000000000340947 */ /* 0x002fea0003800000 */
[----:B------:R-:W-:Y:S01]  /*0c00*/  UMOV UR4, 0x400 ;  /* 0x0000040000047882 */ /* 0x000fe20000000000 */
[----:B------:R-:W-:Y:S01]  /*0c10*/  UMOV UR6, 0x20 ;  /* 0x0000002000067882 */ /* 0x000fe20000000000 */
[----:B------:R-:W-:Y:S02]  /*0c20*/  ULEA UR4, UR48, UR4, 0x18 ;  /* 0x0000000430047291 */ /* 0x000fe4000f8ec0ff */
[----:B------:R-:W-:-:S04]  /*0c30*/  UIADD3 UR6, UPT, UPT, -UR6, 0x100000, URZ ;  /* 0x0010000006067890 */ /* 0x000fc8000fffe1ff */
[----:B------:R-:W-:Y:S02]  /*0c40*/  USHF.L.U32 UR7, UR6, 0xb, URZ ;  /* 0x0000000b06077899 */ /* 0x000fe400080006ff */
[----:B------:R-:W-:Y:S01]  /*0c50*/  USHF.L.U32 UR6, UR6, 0x1, URZ ;  /* 0x0000000106067899 */ /* 0x000fe200080006ff */
[----:B------:R-:W-:Y:S01]  /*0c60*/  ELECT P0, URZ, PT ;  /* 0x0000000000ff782f */ /* 0x000fe20003800000 */
[----:B------:R-:W1:Y:S10]  /*0c70*/  FENCE.VIEW.ASYNC.S ;  /* 0x00000000000073c6 */ /* 0x000e740000000000 */
[----:B-1----:R1:W1:Y:S01]  /*0c80*/  SYNCS.EXCH.64 URZ, [UR4+0xa0], UR6 ;  /* 0x0000a00604ff75b2 */ /* 0x0022620008000100 */
[----:B------:R1:W1:Y:S01]  /*0c90*/  SYNCS.EXCH.64 URZ, [UR4+0xb0], UR6 ;  /* 0x0000b00604ff75b2 */ /* 0x0002620008000100 */
[----:B------:R1:W1:Y:S01]  /*0ca0*/  SYNCS.EXCH.64 URZ, [UR4+0xa8], UR6 ;  /* 0x0000a80604ff75b2 */ /* 0x0002620008000100 */
[----:B------:R1:W1:Y:S01]  /*0cb0*/  SYNCS.EXCH.64 URZ, [UR4+0xb8], UR6 ;  /* 0x0000b80604ff75b2 */ /* 0x0002620008000100 */
[----:B------:R-:W-:Y:S01]  /*0cc0*/  NOP ;  /* 0x0000000000007918 */ /* 0x000fe20000000000 */
.L_x_14:
[----:B-1----:R-:W1:Y:S01]  /*0cd0*/  LDCU UR4, c[0x0][0x36c] ;  /* 0x00006d80ff0477ac */ /* 0x002e620008000800 */
[----:B------:R-:W-:Y:S01]  /*0ce0*/  ISETP.NE.OR P3, PT, R2, 0x2, !P3 ;  /* 0x000000020200780c */ /* 0x000fe20005f65670 */
[----:B------:R-:W-:Y:S01]  /*0cf0*/  NOP ;  /* 0x0000000000007918 */ /* 0x000fe20000000000 */
[----:B------:R-:W-:Y:S01]  /*0d00*/  LOP3.LUT R14, R6, 0x1f, RZ, 0xc0, !PT ;  /* 0x0000001f060e7812 */ /* 0x000fe200078ec0ff */
[----:B------:R-:W-:Y:S02]  /*0d10*/  UISETP.NE.AND UP4, UPT, UR14, URZ, UPT ;  /* 0x000000ff0e00728c */ /* 0x000fe4000bf85270 */
[----:B-1----:R-:W-:-:S09]  /*0d20*/  UISETP.EQ.U32.AND UP6, UPT, UR4, 0x1, UPT ;  /* 0x000000010400788c */ /* 0x002fd2000bfc2070 */
[----:B------:R-:W-:Y:S05]  /*0d30*/  BRA.U !UP6, `(.L_x_15) ;  /* 0x000000010e087547 */ /* 0x000fea000b800000 */
[----:B--234-:R-:W-:Y:S01]  /*0d40*/  UCGABAR_ARV ;  /* 0x00000000000079c7 */ /* 0x01cfe20008000000 */
[----:B------:R-:W-:Y:S05]  /*0d50*/  BRA `(.L_x_16) ;  /* 0x0000000000047947 */ /* 0x000fea0003800000 */
.L_x_15:
[----:B--234-:R-:W-:Y:S01]  /*0d60*/  NOP ;  /* 0x0000000000007918 */ /* 0x01cfe20000000000 */
.L_x_16:
[----:B------:R-:W1:Y:S01]  /*0d70*/  S2UR UR46, SR_CTAID.X ;  /* 0x00000000002e79c3 */ /* 0x000e620000002500 */
[----:B------:R-:W-:-:S05]  /*0d80*/  CS2R.32 R252, SR_CgaSize ;  /* 0x0000000000fc7805 */ /* 0x000fca0000008a00 */
[----:B------:R-:W-:-:S05]  /*0d90*/  IMAD R252, R252, -0xa0, RZ ;  /* 0xffffff60fcfc7824 */ /* 0x000fca00078e02ff */
[----:B------:R-:W-:-:S14]  /*0da0*/  R2UR UR5, R252 ;  /* 0x00000000fc0572ca */ /* 0x000fdc00000e0000 */
[----:B------:R-:W2:Y:S01]  /*0db0*/  LDCU UR5, c[0x0][UR5+0x2b0] ;  /* 0x00005600050577ac */ /* 0x000ea20008000800 */
[----:B------:R-:W-:-:S05]  /*0dc0*/  CS2R.32 R252, SR_CgaSize ;  /* 0x0000000000fc7805 */ /* 0x000fca0000008a00 */
[----:B------:R-:W-:-:S05]  /*0dd0*/  IMAD R252, R252, -0xa0, RZ ;  /* 0xffffff60fcfc7824 */ /* 0x000fca00078e02ff */
[----:B------:R-:W-:-:S14]  /*0de0*/  R2UR UR4, R252 ;  /* 0x00000000fc0472ca */ /* 0x000fdc00000e0000 */
[----:B------:R-:W3:Y:S01]  /*0df0*/  LDCU UR4, c[0x0][UR4+0x2b4] ;  /* 0x00005680040477ac */ /* 0x000ee20008000800 */
[----:B------:R-:W4:Y:S01]  /*0e00*/  S2UR UR47, SR_CTAID.Y ;  /* 0x00000000002f79c3 */ /* 0x000f220000002600 */
[----:B------:R-:W-:-:S05]  /*0e10*/  CS2R.32 R252, SR_CgaSize ;  /* 0x0000000000fc7805 */ /* 0x000fca0000008a00 */
[----:B------:R-:W-:-:S05]  /*0e20*/  IMAD R252, R252, -0xa0, RZ ;  /* 0xffffff60fcfc7824 */ /* 0x000fca00078e02ff */
[----:B------:R-:W-:-:S14]  /*0e30*/  R2UR UR7, R252 ;  /* 0x00000000fc0772ca */ /* 0x000fdc00000e0000 */
[----:B------:R-:W5:Y:S01]  /*0e40*/  LDCU UR7, c[0x0][UR7+0x2a0] ;  /* 0x00005400070777ac */ /* 0x000f620008000800 */
[----:B------:R-:W-:-:S05]  /*0e50*/  CS2R.32 R252, SR_CgaSize ;  /* 0x0000000000fc7805 */ /* 0x000fca0000008a00 */
[----:B------:R-:W-:-:S05]  /*0e60*/  IMAD R252, R252, -0xa0, RZ ;  /* 0xffffff60fcfc7824 */ /* 0x000fca00078e02ff */
[----:B------:R-:W-:-:S14]  /*0e70*/  R2UR UR8, R252 ;  /* 0x00000000fc0872ca */ /* 0x000fdc00000e0000 */
[----:B------:R-:W5:Y:S01]  /*0e80*/  LDCU UR8, c[0x0][UR8+0x2a4] ;  /* 0x00005480080877ac */ /* 0x000f620008000800 */
[----:B------:R-:W3:Y:S01]  /*0e90*/  LDCU UR22, c[0x0][0xb24] ;  /* 0x00016480ff1677ac */ /* 0x000ee20008000800 */
[----:B------:R-:W3:Y:S01]  /*0ea0*/  LDCU UR15, c[0x0][0xb24] ;  /* 0x00016480ff0f77ac */ /* 0x000ee20008000800 */
[----:B-1----:R-:W-:Y:S01]  /*0eb0*/  I2FP.F32.U32 R0, UR46 ;  /* 0x0000002e00007c45 */ /* 0x002fe20008201000 */
[----:B------:R-:W1:Y:S04]  /*0ec0*/  LDCU UR24, c[0x0][0xb30] ;  /* 0x00016600ff1877ac */ /* 0x000e680008000800 */
[----:B--2---:R-:W-:Y:S01]  /*0ed0*/  FMUL R0, R0, UR5 ;  /* 0x0000000500007c20 */ /* 0x004fe20008400000 */
[----:B----4-:R-:W-:-:S03]  /*0ee0*/  I2FP.F32.U32 R3, UR47 ;  /* 0x0000002f00037c45 */ /* 0x010fc60008201000 */
[----:B------:R-:W2:Y:S02]  /*0ef0*/  F2I.U32.TRUNC.NTZ R2, R0 ;  /* 0x0000000000027305 */ /* 0x000ea4000020f000 */
[----:B--2---:R-:W-:Y:S01]  /*0f00*/  R2UR UR6, R2 ;  /* 0x00000000020672ca */ /* 0x004fe200000e0000 */
[----:B---3--:R-:W-:Y:S01]  /*0f10*/  FMUL R0, R3, UR4 ;  /* 0x0000000403007c20 */ /* 0x008fe20008400000 */
[----:B------:R-:W-:Y:S01]  /*0f20*/  ULOP3.LUT UR4, UR48, 0x1, URZ, 0xc0, !UPT ;  /* 0x0000000130047892 */ /* 0x000fe2000f8ec0ff */
[----:B------:R-:W-:-:S03]  /*0f30*/  PRMT R3, RZ, 0x7610, R3 ;  /* 0x00007610ff037816 */ /* 0x000fc60000000003 */
[----:B------:R-:W-:Y:S01]  /*0f40*/  UISETP.NE.U32.AND UP0, UPT, UR4, 0x1, UPT ;  /* 0x000000010400788c */ /* 0x000fe2000bf05070 */
[----:B------:R-:W2:Y:S03]  /*0f50*/  F2I.U32.TRUNC.NTZ R0, R0 ;  /* 0x0000000000007305 */ /* 0x000ea6000020f000 */
[----:B------:R-:W-:-:S03]  /*0f60*/  USEL UR4, URZ, 0x3c00, UP0 ;  /* 0x00003c00ff047887 */ /* 0x000fc60008000000 */
[----:B------:R-:W-:-:S04]  /*0f70*/  UIADD3 UR6, UPT, UPT, -UR6, URZ, URZ ;  /* 0x000000ff06067290 */ /* 0x000fc8000fffe1ff */
[----:B-----5:R-:W-:Y:S01]  /*0f80*/  UIMAD UR6, UR7, UR6, UR46 ;  /* 0x00000006070672a4 */ /* 0x020fe2000f8e022e */
[----:B--2---:R-:W-:-:S05]  /*0f90*/  R2UR UR5, R0 ;  /* 0x00000000000572ca */ /* 0x004fca00000e0000 */
[----:B------:R-:W-:-:S05]  /*0fa0*/  IMAD.U32 R4, RZ, RZ, UR6 ;  /* 0x00000006ff047e24 */ /* 0x000fca000f8e00ff */
[----:B------:R2:W-:Y:S03]  /*0fb0*/  STL [R1], R4 ;  /* 0x0000000401007387 */ /* 0x0005e60000100800 */
[----:B------:R-:W-:-:S04]  /*0fc0*/  UIADD3 UR5, UPT, UPT, -UR5, URZ, URZ ;  /* 0x000000ff05057290 */ /* 0x000fc8000fffe1ff */
[----:B------:R-:W-:-:S06]  /*0fd0*/  UIMAD UR5, UR8, UR5, UR47 ;  /* 0x00000005080572a4 */ /* 0x000fcc000f8e022f */
[----:B------:R-:W-:Y:S01]  /*0fe0*/  IMAD.U32 R252, RZ, RZ, UR5 ;  /* 0x00000005fffc7e24 */ /* 0x000fe2000f8e00ff */
[----:B-1----:R-:W-:Y:S06]  /*0ff0*/  BRA.U UP4, `(.L_x_17) ;  /* 0x0000000104307547 */ /* 0x002fec000b800000 */
[----:B------:R-:W-:Y:S02]  /*1000*/  R2UR UR5, R252 ;  /* 0x00000000fc0572ca */ /* 0x000fe400000e0000 */
[----:B------:R-:W-:-:S11]  /*1010*/  R2UR UR7, R4 ;  /* 0x00000000040772ca */ /* 0x000fd600000e0000 */
[----:B------:R-:W-:-:S04]  /*1020*/  UISETP.NE.AND UP0, UPT, UR5, URZ, UPT ;  /* 0x000000ff0500728c */ /* 0x000fc8000bf05270 */
[----:B------:R-:W-:-:S04]  /*1030*/  UISETP.EQ.OR UP0, UPT, UR7, URZ, !UP0 ;  /* 0x000000ff0700728c */ /* 0x000fc8000c702670 */
[----:B------:R-:W-:Y:S02]  /*1040*/  USEL UR6, URZ, 0x1, !UP0 ;  /* 0x00000001ff067887 */ /* 0x000fe4000c000000 */
[----:B------:R-:W-:-:S04]  /*1050*/  UISETP.NE.AND UP0, UPT, UR5, URZ, UPT ;  /* 0x000000ff0500728c */ /* 0x000fc8000bf05270 */
[----:B------:R-:W-:Y:S02]  /*1060*/  USEL UR5, URZ, 0x2, UP0 ;  /* 0x00000002ff057887 */ /* 0x000fe40008000000 */
[----:B------:R-:W-:-:S04]  /*1070*/  UISETP.NE.AND UP0, UPT, UR7, 0x1, UPT ;  /* 0x000000010700788c */ /* 0x000fc8000bf05270 */
[----:B------:R-:W-:-:S04]  /*1080*/  USEL UR5, UR5, 0x2, UP0 ;  /* 0x0000000205057887 */ /* 0x000fc80008000000 */
[----:B------:R-:W-:-:S06]  /*1090*/  UIADD3 UR5, UPT, UPT, UR6, UR5, URZ ;  /* 0x0000000506057290 */ /* 0x000fcc000fffe0ff */
[----:B------:R-:W-:-:S05]  /*10a0*/  IMAD.U32 R0, RZ, RZ, UR5 ;  /* 0x00000005ff007e24 */ /* 0x000fca000f8e00ff */
[----:B------:R-:W-:-:S07]  /*10b0*/  PRMT R3, R0, 0x7610, R3 ;  /* 0x0000761000037816 */ /* 0x000fce0000000003 */
.L_x_17:
[----:B------:R-:W1:Y:S01]  /*10c0*/  S2UR UR36, SR_CTAID.Z ;  /* 0x00000000002479c3 */ /* 0x000e620000002700 */
[----:B------:R-:W-:-:S09]  /*10d0*/  UISETP.GE.AND UP0, UPT, UR22, 0x1, UPT ;  /* 0x000000011600788c */ /* 0x000fd2000bf06270 */
[----:B------:R-:W-:Y:S05]  /*10e0*/  BRA.U !UP0, `(.L_x_18) ;  /* 0x0000000108d07547 */ /* 0x000fea000b800000 */
[----:B------:R-:W3:Y:S01]  /*10f0*/  LDCU.128 UR16, c[0x0][0xb10] ;  /* 0x00016200ff1077ac */ /* 0x000ee20008000c00 */
[----:B------:R-:W4:Y:S01]  /*1100*/  LDCU UR23, c[0x0][0xb0c] ;  /* 0x00016180ff1777ac */ /* 0x000f220008000800 */
[----:B------:R-:W5:Y:S01]  /*1110*/  LDCU UR7, c[0x0][0x370] ;  /* 0x00006e00ff0777ac */ /* 0x000f620008000800 */
[----:B------:R-:W2:Y:S01]  /*1120*/  LDCU UR8, c[0x0][0x374] ;  /* 0x00006e80ff0877ac */ /* 0x000ea20008000800 */
[----:B------:R-:W1:Y:S01]  /*1130*/  LDCU UR9, c[0x0][0xb20] ;  /* 0x00016400ff0977ac */ /* 0x000e620008000800 */
[----:B---3--:R-:W-:Y:S02]  /*1140*/  UIMAD.WIDE.U32 UR10, UR46, UR16, URZ ;  /* 0x000000102e0a72a5 */ /* 0x008fe4000f8e00ff */
[----:B----4-:R-:W-:Y:S02]  /*1150*/  UISETP.NE.AND UP0, UPT, UR23, 0x1, UPT ;  /* 0x000000011700788c */ /* 0x010fe4000bf05270 */
[----:B------:R-:W-:Y:S02]  /*1160*/  UISETP.NE.AND UP1, UPT, UR22, 0x1, UPT ;  /* 0x000000011600788c */ /* 0x000fe4000bf25270 */
[----:B-----5:R-:W-:Y:S01]  /*1170*/  UIMAD.WIDE.U32 UR12, UR7, UR16, URZ ;  /* 0x00000010070c72a5 */ /* 0x020fe2000f8e00ff */
[----:B------:R-:W-:Y:S01]  /*1180*/  UMOV UR6, UR11 ;  /* 0x0000000b00067c82 */ /* 0x000fe20008000000 */
[----:B------:R-:W-:-:S02]  /*1190*/  UIMAD.WIDE.U32 UR20, UR47, UR19, URZ ;  /* 0x000000132f1472a5 */ /* 0x000fc4000f8e00ff */
[----:B------:R-:W-:Y:S01]  /*11a0*/  USHF.R.U32.HI UR6, URZ, UR17, UR6 ;  /* 0x00000011ff067299 */ /* 0x000fe20008011606 */
[----:B------:R-:W3:Y:S02]  /*11b0*/  LDCU.64 UR10, c[0x0][0xb28] ;  /* 0x00016500ff0a77ac */ /* 0x000ee40008000a00 */
[----:B------:R-:W-:Y:S01]  /*11c0*/  UMOV UR12, UR13 ;  /* 0x0000000d000c7c82 */ /* 0x000fe20008000000 */
[----:B------:R-:W-:Y:S02]  /*11d0*/  USEL UR6, UR46, UR6, !UP0 ;  /* 0x000000062e067287 */ /* 0x000fe4000c000000 */
[----:B------:R-:W-:Y:S02]  /*11e0*/  @UP0 USHF.R.U32.HI UR7, URZ, UR17, UR12 ;  /* 0x00000011ff070299 */ /* 0x000fe4000801160c */
[----:B------:R-:W-:Y:S02]  /*11f0*/  UISETP.NE.AND UP0, UPT, UR18, 0x1, UPT ;  /* 0x000000011200788c */ /* 0x000fe4000bf05270 */
[----:B--2---:R-:W-:Y:S01]  /*1200*/  UIMAD.WIDE.U32 UR12, UR8, UR19, URZ ;  /* 0x00000013080c72a5 */ /* 0x004fe2000f8e00ff */
[----:B------:R-:W-:-:S02]  /*1210*/  UMOV UR5, UR21 ;  /* 0x0000001500057c82 */ /* 0x000fc40008000000 */
[----:B-1----:R-:W-:-:S04]  /*1220*/  USHF.R.U32.HI UR5, URZ, UR9, UR5 ;  /* 0x00000009ff057299 */ /* 0x002fc80008011605 */
[----:B------:R-:W-:Y:S01]  /*1230*/  UMOV UR12, UR13 ;  /* 0x0000000d000c7c82 */ /* 0x000fe20008000000 */
[----:B---3--:R-:W-:Y:S02]  /*1240*/  UIMAD.WIDE.U32 UR16, UR7, UR10, URZ ;  /* 0x0000000a071072a5 */ /* 0x008fe4000f8e00ff */
[----:B------:R-:W-:Y:S02]  /*1250*/  @UP0 USHF.R.U32.HI UR8, URZ, UR9, UR12 ;  /* 0x00000009ff080299 */ /* 0x000fe4000801160c */
[----:B------:R-:W-:Y:S02]  /*1260*/  USEL UR5, UR47, UR5, !UP0 ;  /* 0x000000052f057287 */ /* 0x000fe4000c000000 */
[----:B------:R-:W-:Y:S01]  /*1270*/  UIMAD.WIDE.U32 UR12, UR8, UR10, URZ ;  /* 0x0000000a080c72a5 */ /* 0x000fe2000f8e00ff */
[----:B------:R-:W-:Y:S02]  /*1280*/  UMOV UR16, UR17 ;  /* 0x0000001100107c82 */ /* 0x000fe40008000000 */
[----:B------:R-:W-:-:S04]  /*1290*/  @UP1 USHF.R.U32.HI UR7, URZ, UR11, UR16 ;  /* 0x0000000bff071299 */ /* 0x000fc80008011610 */
[----:B------:R-:W-:Y:S01]  /*12a0*/  UMOV UR12, UR13 ;  /* 0x0000000d000c7c82 */ /* 0x000fe20008000000 */
[----:B------:R-:W-:Y:S02]  /*12b0*/  UIMAD UR9, UR7, UR22, URZ ;  /* 0x00000016070972a4 */ /* 0x000fe4000f8e02ff */
[----:B------:R-:W-:Y:S02]  /*12c0*/  @UP1 USHF.R.U32.HI UR8, URZ, UR11, UR12 ;  /* 0x0000000bff081299 */ /* 0x000fe4000801160c */
[----:B------:R-:W-:Y:S02]  /*12d0*/  UIMAD.WIDE.U32 UR12, UR5, UR10, URZ ;  /* 0x0000000a050c72a5 */ /* 0x000fe4000f8e00ff */
[----:B------:R-:W-:Y:S02]  /*12e0*/  UIMAD UR8, UR8, UR22, URZ ;  /* 0x00000016080872a4 */ /* 0x000fe4000f8e02ff */
[----:B------:R-:W-:Y:S02]  /*12f0*/  UIADD3 UR12, UPT, UPT, -UR6, URZ, URZ ;  /* 0x000000ff060c7290 */ /* 0x000fe4000fffe1ff */
[----:B------:R-:W-:-:S02]  /*1300*/  UISETP.GE.AND UP0, UPT, UR5, UR8, UPT ;  /* 0x000000080500728c */ /* 0x000fc4000bf06270 */
[----:B------:R-:W-:Y:S02]  /*1310*/  UIMAD UR46, UR23, UR12, UR46 ;  /* 0x0000000c172e72a4 */ /* 0x000fe4000f8e022e */
[----:B------:R-:W-:Y:S02]  /*1320*/  UISETP.GE.OR UP0, UPT, UR6, UR9, UP0 ;  /* 0x000000090600728c */ /* 0x000fe40008706670 */
[----:B------:R-:W-:-:S03]  /*1330*/  UIMAD.WIDE.U32 UR8, UR6, UR10, URZ ;  /* 0x0000000a060872a5 */ /* 0x000fc6000f8e00ff */
[----:B------:R-:W-:Y:S02]  /*1340*/  UMOV UR10, UR13 ;  /* 0x0000000d000a7c82 */ /* 0x000fe40008000000 */
[----:B------:R-:W-:-:S04]  /*1350*/  USHF.R.U32.HI UR10, URZ, UR11, UR10 ;  /* 0x0000000bff0a7299 */ /* 0x000fc8000801160a */
[----:B------:R-:W-:Y:S02]  /*1360*/  USEL UR8, UR5, UR10, !UP1 ;  /* 0x0000000a05087287 */ /* 0x000fe4000c800000 */
[----:B------:R-:W-:Y:S02]  /*1370*/  @!UP0 USHF.R.U32.HI UR9, URZ, UR11, UR9 ;  /* 0x0000000bff098299 */ /* 0x000fe40008011609 */
[----:B------:R-:W-:Y:S02]  /*1380*/  UIADD3 UR10, UPT, UPT, -UR8, URZ, URZ ;  /* 0x000000ff080a7290 */ /* 0x000fe4000fffe1ff */
[----:B------:R-:W-:Y:S02]  /*1390*/  @!UP0 USEL UR9, UR6, UR9, !UP1 ;  /* 0x0000000906098287 */ /* 0x000fe4000c800000 */
[----:B------:R-:W-:Y:S02]  /*13a0*/  UIMAD UR10, UR22, UR10, UR5 ;  /* 0x0000000a160a72a4 */ /* 0x000fe4000f8e0205 */
[----:B------:R-:W-:-:S02]  /*13b0*/  UIADD3 UR11, UPT, UPT, -UR5, URZ, URZ ;  /* 0x000000ff050b7290 */ /* 0x000fc4000fffe1ff */
[----:B------:R-:W-:Y:S02]  /*13c0*/  @!UP0 UIMAD UR7, UR10, UR7, UR9 ;  /* 0x000000070a0782a4 */ /* 0x000fe4000f8e0209 */
[----:B------:R-:W-:Y:S02]  /*13d0*/  @!UP0 UIADD3 UR8, UPT, UPT, UR8, -UR9, URZ ;  /* 0x8000000908088290 */ /* 0x000fe4000fffe0ff */
[----:B------:R-:W-:Y:S02]  /*13e0*/  UIMAD UR11, UR18, UR11, UR47 ;  /* 0x0000000b120b72a4 */ /* 0x000fe4000f8e022f */
[----:B------:R-:W-:-:S03]  /*13f0*/  @!UP0 UIMAD UR5, UR8, UR22, UR6 ;  /* 0x00000016080582a4 */ /* 0x000fc6000f8e0206 */
[----:B------:R-:W-:Y:S01]  /*1400*/  @!UP0 UMOV UR6, UR7 ;  /* 0x0000000700068c82 */ /* 0x000fe20008000000 */
[----:B------:R-:W-:Y:S02]  /*1410*/  UIMAD UR47, UR5, UR18, UR11 ;  /* 0x00000012052f72a4 */ /* 0x000fe4000f8e020b */
[----:B------:R-:W-:-:S12]  /*1420*/  UIMAD UR46, UR6, UR23, UR46 ;  /* 0x00000017062e72a4 */ /* 0x000fd8000f8e022e */
.L_x_18:
[----:B------:R-:W-:-:S09]  /*1430*/  UISETP.NE.AND UP0, UPT, UR24, 0x1, UPT ;  /* 0x000000011800788c */ /* 0x000fd2000bf05270 */
[----:B------:R-:W-:Y:S05]  /*1440*/  BRA.U UP0, `(.L_x_19) ;  /* 0x0000000100447547 */ /* 0x000fea000b800000 */
[----:B------:R-:W3:Y:S01]  /*1450*/  LDCU.128 UR16, c[0x0][0xb10] ;  /* 0x00016200ff1077ac */ /* 0x000ee20008000c00 */
[----:B------:R-:W4:Y:S01]  /*1460*/  LDCU UR10, c[0x0][0xb0c] ;  /* 0x00016180ff0a77ac */ /* 0x000f220008000800 */
[----:B------:R-:W5:Y:S01]  /*1470*/  LDCU UR11, c[0x0][0xb20] ;  /* 0x00016400ff0b77ac */ /* 0x000f620008000800 */
[----:B---3--:R-:W-:Y:S02]  /*1480*/  UIMAD.WIDE.U32 UR6, UR46, UR16, URZ ;  /* 0x000000102e0672a5 */ /* 0x008fe4000f8e00ff */
[----:B------:R-:W-:Y:S02]  /*1490*/  UIMAD.WIDE.U32 UR8, UR47, UR19, URZ ;  /* 0x000000132f0872a5 */ /* 0x000fe4000f8e00ff */
[----:B----4-:R-:W-:-:S03]  /*14a0*/  UISETP.NE.AND UP0, UPT, UR10, 0x1, UPT ;  /* 0x000000010a00788c */ /* 0x010fc6000bf05270 */
[----:B------:R-:W-:Y:S02]  /*14b0*/  UMOV UR6, UR7 ;  /* 0x0000000700067c82 */ /* 0x000fe40008000000 */
[----:B------:R-:W-:Y:S01]  /*14c0*/  USHF.R.U32.HI UR6, URZ, UR17, UR6 ;  /* 0x00000011ff067299 */ /* 0x000fe20008011606 */
[----:B------:R-:W-:-:S03]  /*14d0*/  UMOV UR5, UR9 ;  /* 0x0000000900057c82 */ /* 0x000fc60008000000 */
[----:B------:R-:W-:Y:S02]  /*14e0*/  USEL UR6, UR46, UR6, !UP0 ;  /* 0x000000062e067287 */ /* 0x000fe4000c000000 */
[----:B------:R-:W-:Y:S02]  /*14f0*/  UISETP.NE.AND UP0, UPT, UR18, 0x1, UPT ;  /* 0x000000011200788c */ /* 0x000fe4000bf05270 */
[----:B-----5:R-:W-:-:S04]  /*1500*/  USHF.R.U32.HI UR5, URZ, UR11, UR5 ;  /* 0x0000000bff057299 */ /* 0x020fc80008011605 */
[----:B------:R-:W-:-:S04]  /*1510*/  USEL UR5, UR47, UR5, !UP0 ;  /* 0x000000052f057287 */ /* 0x000fc8000c000000 */
[----:B------:R-:W-:Y:S02]  /*1520*/  UIADD3 UR7, UPT, UPT, UR6, -UR5, URZ ;  /* 0x8000000506077290 */ /* 0x000fe4000fffe0ff */
[----:B------:R-:W-:Y:S02]  /*1530*/  UIADD3 UR5, UPT, UPT, -UR6, UR5, URZ ;  /* 0x0000000506057290 */ /* 0x000fe4000fffe1ff */
[----:B------:R-:W-:Y:S02]  /*1540*/  UIMAD UR47, UR7, UR18, UR47 ;  /* 0x00000012072f72a4 */ /* 0x000fe4000f8e022f */
[----:B------:R-:W-:-:S12]  /*1550*/  UIMAD UR46, UR5, UR10, UR46 ;  /* 0x0000000a052e72a4 */ /* 0x000fd8000f8e022e */
.L_x_19:
[----:B------:R-:W-:Y:S01]  /*1560*/  UISETP.NE.AND UP0, UPT, UR14, 0x2, UPT ;  /* 0x000000020e00788c */ /* 0x000fe2000bf05270 */
[----:B------:R-:W-:Y:S09]  /*1570*/  BRA.U !UP6, `(.L_x_20) ;  /* 0x000000010e0c7547 */ /* 0x000ff2000b800000 */
[----:B------:R-:W-:Y:S01]  /*1580*/  UCGABAR_WAIT ;  /* 0x0000000000007dc7 */ /* 0x000fe20008000000 */
[----:B------:R-:W-:Y:S01]  /*1590*/  CCTL.IVALL ;  /* 0x00000000ff00798f */ /* 0x000fe20002000000 */
[----:B------:R-:W-:Y:S05]  /*15a0*/  BRA `(.L_x_21) ;  /* 0x0000000000047947 */ /* 0x000fea0003800000 */
.L_x_20:
[----:B------:R-:W-:Y:S06]  /*15b0*/  BAR.SYNC.DEFER_BLOCKING 0x0 ;  /* 0x0000000000007b1d */ /* 0x000fec0000010000 */
.L_x_21:
[----:B------:R-:W-:Y:S05]  /*15c0*/  BRA.U UP0, `(.L_x_22) ;  /* 0x0000001100e87547 */ /* 0x000fea000b800000 */
[----:B------:R-:W3:Y:S01]  /*15d0*/  LDCU UR7, c[0x0][0x38c] ;  /* 0x00007180ff0777ac */ /* 0x000ee20008000800 */
[----:B------:R-:W-:Y:S01]  /*15e0*/  PLOP3.LUT P1, PT, PT, PT, UP3, 0x80, 0x8 ;  /* 0x000000000008781c */ /* 0x000fe20003f2f038 */
[----:B------:R-:W-:Y:S01]  /*15f0*/  HFMA2 R12, -RZ, RZ, 0, 0 ;  /* 0x00000000ff0c7431 */ /* 0x000fe200000001ff */
[----:B------:R-:W-:Y:S01]  /*1600*/  ISETP.EQ.OR P2, PT, R14, RZ, P3 ;  /* 0x000000ff0e00720c */ /* 0x000fe20001f42670 */
[----:B------:R-:W-:Y:S01]  /*1610*/  UISETP.NE.AND UP1, UPT, UR14, URZ, UPT ;  /* 0x000000ff0e00728c */ /* 0x000fe2000bf25270 */
[----:B------:R-:W-:Y:S01]  /*1620*/  PLOP3.LUT P1, PT, P1, PT, PT, 0x8, 0x80 ;  /* 0x000000000080781c */ /* 0x000fe20000f2e170 */
[----:B------:R-:W-:Y:S01]  /*1630*/  USEL UR38, URZ, 0x1, UP5 ;  /* 0x00000001ff267887 */ /* 0x000fe2000a800000 */
[----:B------:R-:W-:Y:S01]  /*1640*/  IMAD.MOV.U32 R0, RZ, RZ, 0x1 ;  /* 0x00000001ff007424 */ /* 0x000fe200078e00ff */
[----:B------:R-:W-:Y:S01]  /*1650*/  MOV R11, 0x1 ;  /* 0x00000001000b7802 */ /* 0x000fe20000000f00 */
[----:B------:R-:W-:Y:S01]  /*1660*/  IMAD.MOV.U32 R9, RZ, RZ, RZ ;  /* 0x000000ffff097224 */ /* 0x000fe200078e00ff */
[----:B------:R-:W4:Y:S01]  /*1670*/  LDCU UR45, c[0x0][0x370] ;  /* 0x00006e00ff2d77ac */ /* 0x000f220008000800 */
[----:B------:R-:W-:Y:S01]  /*1680*/  IMAD.MOV.U32 R10, RZ, RZ, RZ ;  /* 0x000000ffff0a7224 */ /* 0x000fe200078e00ff */
[----:B------:R-:W1:Y:S01]  /*1690*/  LDCU.64 UR40, c[0x0][0x348] ;  /* 0x00006900ff2877ac */ /* 0x000e620008000a00 */
[----:B---3--:R-:W-:-:S02]  /*16a0*/  UIADD3 UR6, UPT, UPT, UR7, 0xff, URZ ;  /* 0x000000ff07067890 */ /* 0x008fc4000fffe0ff */
[----:B------:R-:W-:Y:S02]  /*16b0*/  USHF.R.U32.HI UR52, URZ, 0x7, UR4 ;  /* 0x00000007ff347899 */ /* 0x000fe40008011604 */
[----:B------:R-:W-:Y:S02]  /*16c0*/  USHF.R.S32.HI UR5, URZ, 0x1f, UR6 ;  /* 0x0000001fff057899 */ /* 0x000fe40008011406 */
[----:B------:R-:W-:Y:S02]  /*16d0*/  UIADD3 UR53, UPT, UPT, UR7, 0x1fe, URZ ;  /* 0x000001fe07357890 */ /* 0x000fe4000fffe0ff */
[----:B------:R-:W-:Y:S01]  /*16e0*/  ULEA.HI UR5, UR5, UR6, URZ, 0x8 ;  /* 0x0000000605057291 */ /* 0x000fe2000f8f40ff */
[----:B------:R-:W3:Y:S03]  /*16f0*/  LDCU UR44, c[0x0][0x374] ;  /* 0x00006e80ff2c77ac */ /* 0x000ee60008000800 */
[----:B------:R-:W-:-:S02]  /*1700*/  USHF.R.S32.HI UR50, URZ, 0x8, UR5 ;  /* 0x00000008ff327899 */ /* 0x000fc40008011405 */
[----:B------:R-:W-:Y:S02]  /*1710*/  UIADD3 UR5, UPT, UPT, UR7, -0x1, URZ ;  /* 0xffffffff07057890 */ /* 0x000fe4000fffe0ff */
[----:B------:R-:W-:Y:S02]  /*1720*/  UISETP.LT.U32.AND UP0, UPT, UR50, 0x2, UPT ;  /* 0x000000023200788c */ /* 0x000fe4000bf01070 */
[----:B------:R-:W-:Y:S02]  /*1730*/  UISETP.GE.U32.AND UP2, UPT, UR5, -0x1ff, UPT ;  /* 0xfffffe010500788c */ /* 0x000fe4000bf46070 */
[----:B------:R-:W-:Y:S02]  /*1740*/  USEL UR49, UR50, 0x2, UP0 ;  /* 0x0000000232317887 */ /* 0x000fe40008000000 */
[----:B------:R-:W-:Y:S02]  /*1750*/  USEL UR38, UR38, 0x2, UP1 ;  /* 0x0000000226267887 */ /* 0x000fe40008800000 */
[----:B------:R-:W-:-:S02]  /*1760*/  UIADD3 UR37, UPT, UPT, UR49, -0x1, URZ ;  /* 0xffffffff31257890 */ /* 0x000fc4000fffe0ff */
[----:B------:R-:W-:Y:S01]  /*1770*/  UIADD3 UR51, UPT, UPT, UR50, -UR49, URZ ;  /* 0x8000003132337290 */ /* 0x000fe2000fffe0ff */
[----:B------:R-:W-:Y:S02]  /*1780*/  UMOV UR29, URZ ;  /* 0x000000ff001d7c82 */ /* 0x000fe40008000000 */
[----:B------:R-:W-:-:S04]  /*1790*/  @UP2 UIADD3 UR37, UPT, UPT, UR49, URZ, URZ ;  /* 0x000000ff31252290 */ /* 0x000fc8000fffe0ff */
[----:B-1-34-:R-:W-:-:S12]  /*17a0*/  UIADD3 UR37, UPT, UPT, UR37, 0x1, URZ ;  /* 0x0000000125257890 */ /* 0x01afd8000fffe0ff */
.L_x_42:
[----:B------:R-:W-:Y:S01]  /*17b0*/  UISETP.NE.AND UP0, UPT, UR48, URZ, UPT ;  /* 0x000000ff3000728c */ /* 0x000fe2000bf05270 */
[----:B------:R-:W1:Y:S08]  /*17c0*/  S2UR UR48, SR_CgaCtaId ;  /* 0x00000000003079c3 */ /* 0x000e700000008800 */
[----:B------:R-:W-:Y:S05]  /*17d0*/  BRA.U UP0, `(.L_x_23) ;  /* 0x0000000100347547 */ /* 0x000fea000b800000 */
[----:B------:R-:W3:Y:S01]  /*17e0*/  S2R R2, SR_CgaCtaId ;  /* 0x0000000000027919 */ /* 0x000ee20000008800 */
[----:B------:R-:W-:-:S04]  /*17f0*/  MOV R3, 0x400 ;  /* 0x0000040000037802 */ /* 0x000fc80000000f00 */
[----:B---3--:R-:W-:Y:S02]  /*1800*/  LEA R2, R2, R3, 0x18 ;  /* 0x0000000302027211 */ /* 0x008fe400078ec0ff */
[----:B------:R-:W-:-:S03]  /*1810*/  SHF.L.U32 R3, R11, 0x1f, RZ ;  /* 0x0000001f0b037819 */ /* 0x000fc600000006ff */
[----:B------:R-:W-:-:S04]  /*1820*/  IMAD R2, R10, 0x8, R2 ;  /* 0x000000080a027824 */ /* 0x000fc800078e0202 */
[----:B------:R-:W3:Y:S02]  /*1830*/  SYNCS.PHASECHK.TRANS64.TRYWAIT P0, [R2+URZ+0xb0], R3 ;  /* 0x0000b003020075a7 */ /* 0x000ee400080011ff */
[----:B---3--:R-:W-:Y:S05]  /*1840*/  @!P0 BRA `(.L_x_24) ;  /* 0x0000008c00948947 */ /* 0x008fea0003800000 */
.L_x_109:
[----:B------:R3:W-:Y:S02]  /*1850*/  SYNCS.ARRIVE.TRANS64.A1T0 RZ, [R2+URZ+0xa0], RZ ;  /* 0x0000a0ff02ff79a7 */ /* 0x0007e400081000ff */
[----:B---3--:R-:W-:-:S05]  /*1860*/  VIADD R2, R10, 0x1 ;  /* 0x000000010a027836 */ /* 0x008fca0000000000 */
[----:B------:R-:W-:-:S04]  /*1870*/  ISETP.NE.AND P0, PT, R2, 0x2, PT ;  /* 0x000000020200780c */ /* 0x000fc80003f05270 */
[----:B------:R-:W-:Y:S02]  /*1880*/  SEL R3, RZ, 0x1, P0 ;  /* 0x00000001ff037807 */ /* 0x000fe40000000000 */
[----:B------:R-:W-:Y:S02]  /*1890*/  SEL R10, R2, RZ, P0 ;  /* 0x000000ff020a7207 */ /* 0x000fe40000000000 */
[----:B------:R-:W-:-:S07]  /*18a0*/  LOP3.LUT R11, R11, R3, RZ, 0x3c, !PT ;  /* 0x000000030b0b7212 */ /* 0x000fce00078e3cff */
.L_x_23:
[----:B------:R-:W-:Y:S01]  /*18b0*/  UMOV UR13, 0x400 ;  /* 0x00000400000d7882 */ /* 0x000fe20000000000 */
[----:B------:R-:W-:Y:S01]  /*18c0*/  SHF.L.U32 R2, R0, 0x1f, RZ ;  /* 0x0000001f00027819 */ /* 0x000fe200000006ff */
[----:B-1----:R-:W-:Y:S02]  /*18d0*/  ULEA UR13, UR48, UR13, 0x18 ;  /* 0x0000000d300d7291 */ /* 0x002fe4000f8ec0ff */
[----:B------:R-:W-:Y:S02]  /*18e0*/  UISETP.GE.U32.AND UP0, UPT, UR53, 0x1ff, UPT ;  /* 0x000001ff3500788c */ /* 0x000fe4000bf06070 */
[----:B------:R-:W-:Y:S02]  /*18f0*/  ULEA UR5, UR29, UR13, 0x3 ;  /* 0x0000000d1d057291 */ /* 0x000fe4000f8e18ff */
[----:B------:R-:W-:Y:S02]  /*1900*/  USHF.L.U32 UR35, UR46, 0x6, URZ ;  /* 0x000000062e237899 */ /* 0x000fe400080006ff */
[----:B------:R-:W-:Y:S01]  /*1910*/  UIMAD UR19, UR47, 0xf0, UR52 ;  /* 0x000000f02f1378a4 */ /* 0x000fe2000f8e0234 */
[----:B------:R-:W-:-:S04]  /*1920*/  UMOV UR14, URZ ;  /* 0x000000ff000e7c82 */ /* 0x000fc80008000000 */
[----:B------:R1:W3:Y:S01]  /*1930*/  SYNCS.PHASECHK.TRANS64.TRYWAIT P0, [UR5+0x10], R2 ;  /* 0x00001002ff0075a7 */ /* 0x0002e20008001105 */
[----:B------:R-:W-:Y:S06]  /*1940*/  BRA.U !UP0, `(.L_x_25) ;  /* 0x0000000108f07547 */ /* 0x000fec000b800000 */
[----:B------:R-:W-:Y:S01]  /*1950*/  UMOV UR21, URZ ;  /* 0x000000ff00157c82 */ /* 0x000fe20008000000 */
[----:B------:R-:W-:-:S05]  /*1960*/  UMOV UR6, UR29 ;  /* 0x0000001d00067c82 */ /* 0x000fca0008000000 */
.L_x_31:
[----:B---3--:R-:W-:Y:S01]  /*1970*/  @!P3 MOV R3, 0x13000 ;  /* 0x000130000003b802 */ /* 0x008fe20000000f00 */
[----:B------:R-:W-:Y:S01]  /*1980*/  ULEA UR33, UR6, UR13, 0x3 ;  /* 0x0000000d06217291 */ /* 0x000fe2000f8e18ff */
[----:B-1-3--:R-:W-:Y:S11]  /*1990*/  @P0 BRA `(.L_x_26) ;  /* 0x00000000000c0947 */ /* 0x00aff60003800000 */
[----:B-1----:R-:W-:Y:S04]  /*19a0*/  SHF.L.U32 R2, R0, 0x1f, RZ ;  /* 0x0000001f00027819 */ /* 0x002fe800000006ff */
[----:B------:R-:W1:Y:S02]  /*19b0*/  SYNCS.PHASECHK.TRANS64.TRYWAIT P0, [UR33+0x10], R2 ;  /* 0x00001002ff0075a7 */ /* 0x000e640008001121 */
[----:B-1----:R-:W-:Y:S05]  /*19c0*/  @!P0 BRA `(.L_x_27) ;  /* 0x0000008c00488947 */ /* 0x002fea0003800000 */
.L_x_26:
[----:B------:R3:W-:Y:S01]  /*19d0*/  @!P3 SYNCS.ARRIVE.TRANS64 RZ, [UR33], R3 ;  /* 0x00000003ffffb9a7 */ /* 0x0007e20008000021 */
[----:B------:R-:W-:Y:S04]  /*19e0*/  ULOP3.LUT UR5, UR38, 0x2, URZ, 0xfc, !UPT ;  /* 0x0000000226057892 */ /* 0x000fe8000f8efcff */
[----:B------:R-:W-:Y:S09]  /*19f0*/  UISETP.NE.AND UP0, UPT, UR5, 0x2, UPT ;  /* 0x000000020500788c */ /* 0x000ff2000bf05270 */
[----:B------:R-:W-:Y:S05]  /*1a00*/  BRA.U UP0, `(.L_x_28) ;  /* 0x0000000100047547 */ /* 0x000fea000b800000 */
[----:B------:R-:W-:Y:S05]  /*1a10*/  BPT.TRAP 0x1 ;  /* 0x000000040000795c */ /* 0x000fea0000300000 */
.L_x_28:
[----:B------:R-:W-:Y:S04]  /*1a20*/  BSSY.RECONVERGENT B0, `(.L_x_29) ;  /* 0x0000003000007945 */ /* 0x000fe80003800200 */
[----:B------:R-:W-:Y:S05]  /*1a30*/  @P2 BRA `(.L_x_30) ;  /* 0x0000000000042947 */ /* 0x000fea0003800000 */
[----:B------:R-:W-:Y:S05]  /*1a40*/  BPT.TRAP 0x1 ;  /* 0x000000040000795c */ /* 0x000fea0000300000 */
.L_x_30:
[----:B------:R-:W-:Y:S05]  /*1a50*/  BSYNC.RECONVERGENT B0 ;  /* 0x0000000000007941 */ /* 0x000fea0003800200 */
.L_x_29:
[----:B------:R-:W-:Y:S02]  /*1a60*/  UIADD3 UR5, UPT, UPT, UR6, 0x1, URZ ;  /* 0x0000000106057890 */ /* 0x000fe4000fffe0ff */
[----:B------:R-:W-:Y:S02]  /*1a70*/  UIADD3 UR22, UP1, UPT, UR40, 0x80, URZ ;  /* 0x0000008028167890 */ /* 0x000fe4000ff3e0ff */
[----:B------:R-:W-:Y:S02]  /*1a80*/  UISETP.NE.AND UP0, UPT, UR5, 0x2, UPT ;  /* 0x000000020500788c */ /* 0x000fe4000bf05270 */
[----:B------:R-:W-:Y:S02]  /*1a90*/  ULEA UR24, UR6, UR13, 0xe ;  /* 0x0000000d06187291 */ /* 0x000fe4000f8e70ff */
[----:B------:R-:W-:Y:S02]  /*1aa0*/  USEL UR7, URZ, 0x1, UP0 ;  /* 0x00000001ff077887 */ /* 0x000fe40008000000 */
[----:B------:R-:W-:Y:S02]  /*1ab0*/  USEL UR29, UR5, URZ, UP0 ;  /* 0x000000ff051d7287 */ /* 0x000fe40008000000 */
[----:B------:R-:W-:Y:S02]  /*1ac0*/  USHF.L.U32 UR34, UR21, 0x8, URZ ;  /* 0x0000000815227899 */ /* 0x000fe400080006ff */
[----:B------:R-:W-:Y:S01]  /*1ad0*/  ULEA UR5, UR29, UR13, 0x3 ;  /* 0x0000000d1d057291 */ /* 0x000fe2000f8e18ff */
[----:B------:R-:W-:Y:S01]  /*1ae0*/  LOP3.LUT R0, R0, UR7, RZ, 0x3c, !PT ;  /* 0x0000000700007c12 */ /* 0x000fe2000f8e3cff */
[----:B------:R-:W-:Y:S02]  /*1af0*/  UIADD3.X UR23, UPT, UPT, URZ, UR41, URZ, UP1, !UPT ;  /* 0x00000029ff177290 */ /* 0x000fe40008ffe4ff */
[----:B------:R-:W-:Y:S01]  /*1b00*/  UIADD3 UR32, UPT, UPT, UR24, 0x7980, URZ ;  /* 0x0000798018207890 */ /* 0x000fe2000fffe0ff */
[----:B-1----:R-:W-:Y:S01]  /*1b10*/  SHF.L.U32 R2, R0, 0x1f, RZ ;  /* 0x0000001f00027819 */ /* 0x002fe200000006ff */
[----:B------:R-:W-:Y:S02]  /*1b20*/  UIADD3 UR26, UPT, UPT, UR34, 0x80, URZ ;  /* 0x00000080221a7890 */ /* 0x000fe4000fffe0ff */
[----:B------:R-:W-:Y:S01]  /*1b30*/  UIADD3 UR24, UPT, UPT, UR24, 0x9980, URZ ;  /* 0x0000998018187890 */ /* 0x000fe2000fffe0ff */
[----:B------:R4:W1:Y:S01]  /*1b40*/  SYNCS.PHASECHK.TRANS64.TRYWAIT P0, [UR5+0x10], R2 ;  /* 0x00001002ff0075a7 */ /* 0x0008620008001105 */
[----:B------:R-:W-:Y:S01]  /*1b50*/  UIMAD UR5, UR6, 0xf000, UR4 ;  /* 0x0000f000060578a4 */ /* 0x000fe2000f8e0204 */
[----:B------:R-:W-:Y:S02]  /*1b60*/  UMOV UR7, 0x10000000 ;  /* 0x1000000000077882 */ /* 0x000fe40000000000 */
[----:B------:R-:W-:Y:S01]  /*1b70*/  UMOV UR6, 0x0 ;  /* 0x0000000000067882 */ /* 0x000fe20000000000 */
[----:B------:R-:W-:Y:S01]  /*1b80*/  UIADD3 UR30, UP0, UPT, UR40, 0x180, URZ ;  /* 0x00000180281e7890 */ /* 0x000fe2000ff1e0ff */
[----:B------:R-:W-:Y:S01]  /*1b90*/  UTMALDG.3D [UR32], [UR22], desc[UR6] ;  /* 0x00000620160075b4 */ /* 0x000fe20008011000 */
[----:B------:R-:W-:Y:S01]  /*1ba0*/  UIADD3 UR5, UPT, UPT, UR13, UR5, URZ ;  /* 0x000000050d057290 */ /* 0x000fe2000fffe0ff */
[----:B------:R-:W-:Y:S01]  /*1bb0*/  UMOV UR25, UR33 ;  /* 0x0000002100197c82 */ /* 0x000fe20008000000 */
[----:B------:R-:W-:Y:S01]  /*1bc0*/  UMOV UR27, UR35 ;  /* 0x00000023001b7c82 */ /* 0x000fe20008000000 */
[----:B------:R-:W-:Y:S01]  /*1bd0*/  UMOV UR28, UR36 ;  /* 0x00000024001c7c82 */ /* 0x000fe20008000000 */
[----:B------:R-:W-:Y:S01]  /*1be0*/  UIADD3.X UR31, UPT, UPT, URZ, UR41, URZ, UP0, !UPT ;  /* 0x00000029ff1f7290 */ /* 0x000fe200087fe4ff */
[----:B------:R-:W-:Y:S01]  /*1bf0*/  UTMALDG.3D [UR24], [UR22], desc[UR6] ;  /* 0x00000618160075b4 */ /* 0x000fe20008011000 */
[----:B------:R-:W-:Y:S02]  /*1c00*/  UIADD3 UR16, UPT, UPT, UR5, 0xf980, URZ ;  /* 0x0000f98005107890 */ /* 0x000fe4000fffe0ff */
[----:B------:R-:W-:Y:S01]  /*1c10*/  UIADD3 UR8, UPT, UPT, UR5, 0x17180, URZ ;  /* 0x0001718005087890 */ /* 0x000fe2000fffe0ff */
[----:B------:R-:W-:Y:S01]  /*1c20*/  UMOV UR14, 0x30000 ;  /* 0x00030000000e7882 */ /* 0x000fe20000000000 */
[----:B------:R-:W-:Y:S01]  /*1c30*/  UMOV UR17, UR33 ;  /* 0x0000002100117c82 */ /* 0x000fe20008000000 */
[----:B------:R-:W-:Y:S01]  /*1c40*/  UMOV UR20, UR36 ;  /* 0x0000002400147c82 */ /* 0x000fe20008000000 */
[----:B------:R-:W-:Y:S01]  /*1c50*/  UMOV UR18, UR34 ;  /* 0x0000002200127c82 */ /* 0x000fe20008000000 */
[----:B------:R-:W-:Y:S02]  /*1c60*/  UMOV UR11, UR19 ;  /* 0x00000013000b7c82 */ /* 0x000fe40008000000 */
[----:B------:R-:W-:Y:S01]  /*1c70*/  UTMALDG.3D.MULTICAST [UR16], [UR30], UR14, desc[UR6] ;  /* 0x000006101e0073b4 */ /* 0x000fe2000801180e */
[----:B------:R-:W-:Y:S01]  /*1c80*/  UIADD3 UR21, UPT, UPT, UR21, 0x1, URZ ;  /* 0x0000000115157890 */ /* 0x000fe2000fffe0ff */
[----:B------:R-:W-:Y:S01]  /*1c90*/  UMOV UR12, UR36 ;  /* 0x00000024000c7c82 */ /* 0x000fe20008000000 */
[----:B------:R-:W-:Y:S01]  /*1ca0*/  UMOV UR9, UR33 ;  /* 0x0000002100097c82 */ /* 0x000fe20008000000 */
[----:B------:R-:W-:Y:S01]  /*1cb0*/  UMOV UR10, UR26 ;  /* 0x0000001a000a7c82 */ /* 0x000fe20008000000 */
[----:B------:R-:W-:Y:S01]  /*1cc0*/  UISETP.NE.AND UP0, UPT, UR21, UR37, UPT ;  /* 0x000000251500728c */ /* 0x000fe2000bf05270 */
[----:B------:R5:W-:Y:S02]  /*1cd0*/  UTMALDG.3D.MULTICAST [UR8], [UR30], UR14, desc[UR6] ;  /* 0x000006081e0073b4 */ /* 0x000be4000801180e */
[----:B-----5:R-:W-:Y:S01]  /*1ce0*/  UMOV UR14, UR37 ;  /* 0x00000025000e7c82 */ /* 0x020fe20008000000 */
[----:B------:R-:W-:Y:S05]  /*1cf0*/  UMOV UR6, UR29 ;  /* 0x0000001d00067c82 */ /* 0x000fea0008000000 */
[----:B----4-:R-:W-:Y:S05]  /*1d00*/  BRA.U UP0, `(.L_x_31) ;  /* 0xfffffffd00187547 */ /* 0x010fea000b83ffff */
.L_x_25:
[----:B------:R-:W-:Y:S01]  /*1d10*/  ULEA UR5, UR29, UR13, 0x3 ;  /* 0x0000000d1d057291 */ /* 0x000fe2000f8e18ff */
[----:B-1----:R-:W-:Y:S01]  /*1d20*/  SHF.L.U32 R2, R0, 0x1f, RZ ;  /* 0x0000001f00027819 */ /* 0x002fe200000006ff */
[----:B------:R-:W-:Y:S01]  /*1d30*/  @!P1 SYNCS.ARRIVE.TRANS64.A1T0 RZ, [UR13+0x38], RZ ;  /* 0x000038ffffff99a7 */ /* 0x000fe2000810000d */
[----:B------:R-:W-:-:S06]  /*1d40*/  UISETP.GT.AND UP0, UPT, UR50, UR49, UPT ;  /* 0x000000313200728c */ /* 0x000fcc000bf04270 */
[----:B---3--:R1:W3:Y:S03]  /*1d50*/  SYNCS.PHASECHK.TRANS64.TRYWAIT P0, [UR5+0x10], R2 ;  /* 0x00001002ff0075a7 */ /* 0x0082e60008001105 */
[----:B------:R-:W-:Y:S05]  /*1d60*/  BRA.U !UP0, `(.L_x_32) ;  /* 0x0000000108ec7547 */ /* 0x000fea000b800000 */
[----:B------:R-:W-:Y:S01]  /*1d70*/  UIADD3 UR21, UPT, UPT, UR51, UR14, URZ ;  /* 0x0000000e33157290 */ /* 0x000fe2000fffe0ff */
[----:B------:R-:W-:-:S11]  /*1d80*/  UMOV UR6, UR29 ;  /* 0x0000001d00067c82 */ /* 0x000fd60008000000 */
.L_x_38:
[----:B---3--:R-:W-:Y:S01]  /*1d90*/  @!P3 MOV R3, 0x13000 ;  /* 0x000130000003b802 */ /* 0x008fe20000000f00 */
[----:B------:R-:W-:Y:S01]  /*1da0*/  ULEA UR33, UR6, UR13, 0x3 ;  /* 0x0000000d06217291 */ /* 0x000fe2000f8e18ff */
[----:B-1-3--:R-:W-:Y:S11]  /*1db0*/  @P0 BRA `(.L_x_33) ;  /* 0x00000000000c0947 */ /* 0x00aff60003800000 */
[----:B-1----:R-:W-:Y:S04]  /*1dc0*/  SHF.L.U32 R2, R0, 0x1f, RZ ;  /* 0x0000001f00027819 */ /* 0x002fe800000006ff */
[----:B------:R-:W1:Y:S02]  /*1dd0*/  SYNCS.PHASECHK.TRANS64.TRYWAIT P0, [UR33+0x10], R2 ;  /* 0x00001002ff0075a7 */ /* 0x000e640008001121 */
[----:B-1----:R-:W-:Y:S05]  /*1de0*/  @!P0 BRA `(.L_x_34) ;  /* 0x0000008800588947 */ /* 0x002fea0003800000 */
.L_x_33:
[----:B------:R3:W-:Y:S01]  /*1df0*/  @!P3 SYNCS.ARRIVE.TRANS64 RZ, [UR33], R3 ;  /* 0x00000003ffffb9a7 */ /* 0x0007e20008000021 */
[----:B------:R-:W-:Y:S04]  /*1e00*/  ULOP3.LUT UR5, UR38, 0x2, URZ, 0xfc, !UPT ;  /* 0x0000000226057892 */ /* 0x000fe8000f8efcff */
[----:B------:R-:W-:Y:S09]  /*1e10*/  UISETP.NE.AND UP0, UPT, UR5, 0x2, UPT ;  /* 0x000000020500788c */ /* 0x000ff2000bf05270 */
[----:B------:R-:W-:Y:S05]  /*1e20*/  BRA.U UP0, `(.L_x_35) ;  /* 0x0000000100047547 */ /* 0x000fea000b800000 */
[----:B------:R-:W-:Y:S05]  /*1e30*/  BPT.TRAP 0x1 ;  /* 0x000000040000795c */ /* 0x000fea0000300000 */
.L_x_35:
[----:B------:R-:W-:Y:S04]  /*1e40*/  BSSY.RECONVERGENT B0, `(.L_x_36) ;  /* 0x0000003000007945 */ /* 0x000fe80003800200 */
[----:B------:R-:W-:Y:S05]  /*1e50*/  @P2 BRA `(.L_x_37) ;  /* 0x0000000000042947 */ /* 0x000fea0003800000 */
[----:B------:R-:W-:Y:S05]  /*1e60*/  BPT.TRAP 0x1 ;  /* 0x000000040000795c */ /* 0x000fea0000300000 */
.L_x_37:
[----:B------:R-:W-:Y:S05]  /*1e70*/  BSYNC.RECONVERGENT B0 ;  /* 0x0000000000007941 */ /* 0x000fea0003800200 */
.L_x_36:
        /* <DEDUP_REMOVED lines=15> */
[----:B------:R-:W-:Y:S01]  /*1f70*/  UMOV UR30, 0x0 ;  /* 0x00000000001e7882 */ /* 0x000fe20000000000 */
[----:B------:R-:W-:Y:S01]  /*1f80*/  UMOV UR31, 0x10000000 ;  /* 0x10000000001f7882 */ /* 0x000fe20000000000 */
[----:B------:R-:W-:Y:S01]  /*1f90*/  UIMAD UR5, UR6, 0xf000, UR4 ;  /* 0x0000f000060578a4 */ /* 0x000fe2000f8e0204 */
[----:B------:R-:W-:Y:S01]  /*1fa0*/  UTMALDG.3D [UR32], [UR22], desc[UR30] ;  /* 0x00001e20160075b4 */ /* 0x000fe20008011000 */
[----:B------:R-:W-:Y:S02]  /*1fb0*/  UIADD3 UR6, UP0, UPT, UR40, 0x180, URZ ;  /* 0x0000018028067890 */ /* 0x000fe4000ff1e0ff */
[----:B------:R-:W-:Y:S01]  /*1fc0*/  UIADD3 UR5, UPT, UPT, UR13, UR5, URZ ;  /* 0x000000050d057290 */ /* 0x000fe2000fffe0ff */
[----:B------:R-:W-:Y:S01]  /*1fd0*/  UMOV UR25, UR33 ;  /* 0x0000002100197c82 */ /* 0x000fe20008000000 */
[----:B------:R-:W-:Y:S01]  /*1fe0*/  UMOV UR27, UR35 ;  /* 0x00000023001b7c82 */ /* 0x000fe20008000000 */
[----:B------:R-:W-:Y:S01]  /*1ff0*/  UMOV UR28, UR36 ;  /* 0x00000024001c7c82 */ /* 0x000fe20008000000 */
[----:B------:R-:W-:Y:S01]  /*2000*/  UIADD3.X UR7, UPT, UPT, URZ, UR41, URZ, UP0, !UPT ;  /* 0x00000029ff077290 */ /* 0x000fe200087fe4ff */
[----:B------:R-:W-:Y:S01]  /*2010*/  UTMALDG.3D [UR24], [UR22], desc[UR30] ;  /* 0x00001e18160075b4 */ /* 0x000fe20008011000 */
[----:B------:R-:W-:Y:S01]  /*2020*/  UIADD3 UR16, UPT, UPT, UR5, 0xf980, URZ ;  /* 0x0000f98005107890 */ /* 0x000fe2000fffe0ff */
[----:B------:R-:W-:Y:S01]  /*2030*/  UMOV UR39, 0x30000 ;  /* 0x0003000000277882 */ /* 0x000fe20000000000 */
[----:B------:R-:W-:Y:S01]  /*2040*/  UMOV UR17, UR33 ;  /* 0x0000002100117c82 */ /* 0x000fe20008000000 */
[----:B------:R-:W-:Y:S01]  /*2050*/  UMOV UR20, UR36 ;  /* 0x0000002400147c82 */ /* 0x000fe20008000000 */
[----:B------:R-:W-:Y:S01]  /*2060*/  UMOV UR18, UR34 ;  /* 0x0000002200127c82 */ /* 0x000fe20008000000 */
[----:B------:R-:W-:Y:S01]  /*2070*/  UIADD3 UR8, UPT, UPT, UR5, 0x17180, URZ ;  /* 0x0001718005087890 */ /* 0x000fe2000fffe0ff */
[----:B------:R-:W-:Y:S03]  /*2080*/  UMOV UR11, UR19 ;  /* 0x00000013000b7c82 */ /* 0x000fe60008000000 */
[----:B------:R-:W-:Y:S01]  /*2090*/  UTMALDG.3D.MULTICAST [UR16], [UR6], UR39, desc[UR30] ;  /* 0x00001e10060073b4 */ /* 0x000fe20008011827 */
[----:B------:R-:W-:Y:S01]  /*20a0*/  UIADD3 UR14, UPT, UPT, UR14, 0x1, URZ ;  /* 0x000000010e0e7890 */ /* 0x000fe2000fffe0ff */
[----:B------:R-:W-:Y:S01]  /*20b0*/  UMOV UR12, UR36 ;  /* 0x00000024000c7c82 */ /* 0x000fe20008000000 */
[----:B------:R-:W-:Y:S01]  /*20c0*/  UMOV UR9, UR33 ;  /* 0x0000002100097c82 */ /* 0x000fe20008000000 */
[----:B------:R-:W-:Y:S01]  /*20d0*/  UMOV UR10, UR26 ;  /* 0x0000001a000a7c82 */ /* 0x000fe20008000000 */
[----:B------:R-:W-:Y:S01]  /*20e0*/  UISETP.NE.AND UP0, UPT, UR14, UR21, UPT ;  /* 0x000000150e00728c */ /* 0x000fe2000bf05270 */
[----:B------:R5:W-:Y:S02]  /*20f0*/  UTMALDG.3D.MULTICAST [UR8], [UR6], UR39, desc[UR30] ;  /* 0x00001e08060073b4 */ /* 0x000be40008011827 */
[----:B-----5:R-:W-:Y:S06]  /*2100*/  UMOV UR6, UR29 ;  /* 0x0000001d00067c82 */ /* 0x020fec0008000000 */
[----:B----4-:R-:W-:Y:S05]  /*2110*/  BRA.U UP0, `(.L_x_38) ;  /* 0xfffffffd001c7547 */ /* 0x010fea000b83ffff */
.L_x_32:
[C---:B---3--:R-:W-:Y:S01]  /*2120*/  LEA R3, R9.reuse, UR13, 0x3 ;  /* 0x0000000d09037c11 */ /* 0x048fe2000f8e18ff */
[----:B------:R-:W-:Y:S01]  /*2130*/  NOP ;  /* 0x0000000000007918 */ /* 0x000fe20000000000 */
[----:B-1----:R-:W-:Y:S02]  /*2140*/  SHF.L.U32 R2, R12, 0x1f, RZ ;  /* 0x0000001f0c027819 */ /* 0x002fe400000006ff */
[----:B--2---:R-:W-:Y:S02]  /*2150*/  LEA R4, R9, UR13, 0x4 ;  /* 0x0000000d09047c11 */ /* 0x004fe4000f8e20ff */
[----:B------:R-:W1:Y:S02]  /*2160*/  SYNCS.PHASECHK.TRANS64.TRYWAIT P0, [R3+URZ+0x40], R2 ;  /* 0x00004002030075a7 */ /* 0x000e6400080011ff */
[----:B-1----:R-:W-:Y:S05]  /*2170*/  @!P0 BRA `(.L_x_39) ;  /* 0x00000084008c8947 */ /* 0x002fea0003800000 */
.L_x_112:
[----:B------:R-:W2:Y:S01]  /*2180*/  LDS.128 R4, [R4+0xd0] ;  /* 0x0000d00004047984 */ /* 0x000ea20000000c00 */
[----:B------:R-:W-:Y:S01]  /*2190*/  UISETP.GE.AND UP0, UPT, UR15, 0x1, UPT ;  /* 0x000000010f00788c */ /* 0x000fe2000bf06270 */
[----:B------:R-:W-:Y:S01]  /*21a0*/  @!PT LDS RZ, [RZ] ;  /* 0x00000000fffff984 */ /* 0x000fe20000000800 */
[----:B------:R-:W-:Y:S01]  /*21b0*/  @!PT LDS RZ, [RZ] ;  /* 0x00000000fffff984 */ /* 0x000fe20000000800 */
[----:B------:R-:W-:Y:S01]  /*21c0*/  @!PT LDS RZ, [RZ] ;  /* 0x00000000fffff984 */ /* 0x000fe20000000800 */
[----:B------:R-:W-:Y:S01]  /*21d0*/  @!PT LDS RZ, [RZ] ;  /* 0x00000000fffff984 */ /* 0x000fe20000000800 */
[----:B------:R3:W-:Y:S06]  /*21e0*/  MEMBAR.ALL.CTA ;  /* 0x0000000000007992 */ /* 0x0007ec0000008000 */
[----:B---3--:R-:W3:Y:S01]  /*21f0*/  FENCE.VIEW.ASYNC.S ;  /* 0x00000000000073c6 */ /* 0x008ee20000000000 */
[----:B--2---:R-:W-:-:S13]  /*2200*/  LOP3.LUT P0, RZ, R6, 0x1, RZ, 0xc0, !PT ;  /* 0x0000000106ff7812 */ /* 0x004fda000780c0ff */
[----:B---3--:R-:W-:Y:S01]  /*2210*/  VOTEU.ANY UP1, P0 ;  /* 0x0000000000ff7886 */ /* 0x008fe20000020100 */
[----:B------:R-:W-:-:S13]  /*2220*/  PLOP3.LUT P0, PT, PT, PT, UP1, 0x80, 0x8 ;  /* 0x000000000008781c */ /* 0x000fda0003f0f018 */
[----:B-1----:R-:W-:Y:S02]  /*2230*/  @P0 LOP3.LUT R2, R5, 0xffff, RZ, 0xc0, !PT ;  /* 0x0000ffff05020812 */ /* 0x002fe400078ec0ff */
[----:B------:R-:W-:Y:S02]  /*2240*/  @P0 MOV R8, R4 ;  /* 0x0000000400080202 */ /* 0x000fe40000000f00 */
[----:B------:R-:W-:Y:S01]  /*2250*/  @P0 R2UR UR6, R2 ;  /* 0x00000000020602ca */ /* 0x000fe200000e0000 */
[----:B------:R-:W-:Y:S01]  /*2260*/  VIADD R2, R3, 0x50 ;  /* 0x0000005003027836 */ /* 0x000fe20000000000 */
[----:B------:R-:W-:Y:S02]  /*2270*/  @P0 SHF.R.U32.HI R4, RZ, 0x10, R5 ;  /* 0x00000010ff040819 */ /* 0x000fe40000011605 */
[----:B------:R-:W-:Y:S02]  /*2280*/  @P0 R2UR UR7, R8 ;  /* 0x00000000080702ca */ /* 0x000fe400000e0000 */
[----:B------:R-:W-:-:S02]  /*2290*/  PRMT R2, RZ, 0x654, R2 ;  /* 0x00000654ff027816 */ /* 0x000fc40000000002 */
[----:B------:R-:W-:Y:S02]  /*22a0*/  @P0 R2UR UR5, R4 ;  /* 0x00000000040502ca */ /* 0x000fe400000e0000 */
[----:B------:R1:W-:Y:S03]  /*22b0*/  SYNCS.ARRIVE.TRANS64.RED.A1T0 RZ, [R2+URZ], RZ ;  /* 0x000000ff02ff79a7 */ /* 0x0003e600081004ff */
[----:B------:R-:W-:-:S04]  /*22c0*/  @UP1 UMOV UR42, UR6 ;  /* 0x00000006002a1c82 */ /* 0x000fc80008000000 */
[----:B------:R-:W-:-:S04]  /*22d0*/  @UP1 UMOV UR43, UR7 ;  /* 0x00000007002b1c82 */ /* 0x000fc80008000000 */
[----:B------:R-:W-:Y:S01]  /*22e0*/  @UP1 UMOV UR36, UR5 ;  /* 0x0000000500241c82 */ /* 0x000fe20008000000 */
[----:B------:R-:W-:Y:S05]  /*22f0*/  BRA.U !UP0, `(.L_x_40) ;  /* 0x0000000108d47547 */ /* 0x000fea000b800000 */
[----:B------:R-:W2:Y:S01]  /*2300*/  LDCU.128 UR16, c[0x0][0xb10] ;  /* 0x00016200ff1077ac */ /* 0x000ea20008000c00 */
[----:B------:R-:W3:Y:S01]  /*2310*/  LDCU UR12, c[0x0][0xb20] ;  /* 0x00016400ff0c77ac */ /* 0x000ee20008000800 */
[----:B------:R-:W4:Y:S01]  /*2320*/  LDCU UR14, c[0x0][0xb0c] ;  /* 0x00016180ff0e77ac */ /* 0x000f220008000800 */
[----:B------:R-:W5:Y:S01]  /*2330*/  LDCU.64 UR8, c[0x0][0xb28] ;  /* 0x00016500ff0877ac */ /* 0x000f620008000a00 */
[----:B------:R-:W-:Y:S02]  /*2340*/  UISETP.NE.AND UP3, UPT, UR15, 0x1, UPT ;  /* 0x000000010f00788c */ /* 0x000fe4000bf65270 */
[----:B--2---:R-:W-:Y:S02]  /*2350*/  UIMAD.WIDE.U32 UR10, UR44, UR19, URZ ;  /* 0x000000132c0a72a5 */ /* 0x004fe4000f8e00ff */
[----:B------:R-:W-:Y:S02]  /*2360*/  UIMAD.WIDE.U32 UR6, UR45, UR16, URZ ;  /* 0x000000102d0672a5 */ /* 0x000fe4000f8e00ff */
[----:B------:R-:W-:-:S02]  /*2370*/  UISETP.NE.AND UP0, UPT, UR18, 0x1, UPT ;  /* 0x000000011200788c */ /* 0x000fc4000bf05270 */
[----:B------:R-:W-:Y:S01]  /*2380*/  UIMAD.WIDE.U32 UR22, UR42, UR19, URZ ;  /* 0x000000132a1672a5 */ /* 0x000fe2000f8e00ff */
[----:B------:R-:W-:Y:S02]  /*2390*/  UMOV UR10, UR11 ;  /* 0x0000000b000a7c82 */ /* 0x000fe40008000000 */
[----:B------:R-:W-:Y:S01]  /*23a0*/  UMOV UR6, UR7 ;  /* 0x0000000700067c82 */ /* 0x000fe20008000000 */
[----:B---3--:R-:W-:Y:S02]  /*23b0*/  USHF.R.U32.HI UR10, URZ, UR12, UR10 ;  /* 0x0000000cff0a7299 */ /* 0x008fe4000801160a */
[----:B------:R-:W-:Y:S02]  /*23c0*/  USHF.R.U32.HI UR7, URZ, UR17, UR6 ;  /* 0x00000011ff077299 */ /* 0x000fe40008011606 */
[----:B----4-:R-:W-:Y:S02]  /*23d0*/  UISETP.NE.AND UP2, UPT, UR14, 0x1, UPT ;  /* 0x000000010e00788c */ /* 0x010fe4000bf45270 */
[----:B------:R-:W-:-:S02]  /*23e0*/  USEL UR6, UR44, UR10, !UP0 ;  /* 0x0000000a2c067287 */ /* 0x000fc4000c000000 */
[----:B------:R-:W-:Y:S02]  /*23f0*/  USEL UR7, UR45, UR7, !UP2 ;  /* 0x000000072d077287 */ /* 0x000fe4000d000000 */
[----:B-----5:R-:W-:Y:S01]  /*2400*/  UIMAD.WIDE.U32 UR10, UR6, UR8, URZ ;  /* 0x00000008060a72a5 */ /* 0x020fe2000f8e00ff */
[----:B------:R-:W-:Y:S01]  /*2410*/  UMOV UR5, UR23 ;  /* 0x0000001700057c82 */ /* 0x000fe20008000000 */
[----:B------:R-:W-:Y:S02]  /*2420*/  UIMAD.WIDE.U32 UR20, UR43, UR16, URZ ;  /* 0x000000102b1472a5 */ /* 0x000fe4000f8e00ff */
[----:B------:R-:W-:-:S03]  /*2430*/  UIMAD.WIDE.U32 UR22, UR7, UR8, URZ ;  /* 0x00000008071672a5 */ /* 0x000fc6000f8e00ff */
[----:B------:R-:W-:Y:S01]  /*2440*/  UMOV UR10, UR11 ;  /* 0x0000000b000a7c82 */ /* 0x000fe20008000000 */
[----:B------:R-:W-:Y:S02]  /*2450*/  USHF.R.U32.HI UR5, URZ, UR12, UR5 ;  /* 0x0000000cff057299 */ /* 0x000fe40008011605 */
[----:B------:R-:W-:Y:S01]  /*2460*/  @UP3 USHF.R.U32.HI UR6, URZ, UR9, UR10 ;  /* 0x00000009ff063299 */ /* 0x000fe2000801160a */
[----:B------:R-:W-:Y:S01]  /*2470*/  UMOV UR20, UR21 ;  /* 0x0000001500147c82 */ /* 0x000fe20008000000 */
[----:B------:R-:W-:Y:S01]  /*2480*/  UMOV UR22, UR23 ;  /* 0x0000001700167c82 */ /* 0x000fe20008000000 */
[----:B------:R-:W-:Y:S02]  /*2490*/  USHF.R.U32.HI UR17, URZ, UR17, UR20 ;  /* 0x00000011ff117299 */ /* 0x000fe40008011614 */
[----:B------:R-:W-:Y:S02]  /*24a0*/  USEL UR5, UR42, UR5, !UP0 ;  /* 0x000000052a057287 */ /* 0x000fe4000c000000 */
[----:B------:R-:W-:-:S02]  /*24b0*/  @UP3 USHF.R.U32.HI UR7, URZ, UR9, UR22 ;  /* 0x00000009ff073299 */ /* 0x000fc40008011616 */
[----:B------:R-:W-:Y:S02]  /*24c0*/  UIMAD UR10, UR15, UR6, URZ ;  /* 0x000000060f0a72a4 */ /* 0x000fe4000f8e02ff */
[----:B------:R-:W-:Y:S02]  /*24d0*/  USEL UR6, UR43, UR17, !UP2 ;  /* 0x000000112b067287 */ /* 0x000fe4000d000000 */
[----:B------:R-:W-:Y:S02]  /*24e0*/  UIMAD UR12, UR15, UR7, URZ ;  /* 0x000000070f0c72a4 */ /* 0x000fe4000f8e02ff */
[----:B------:R-:W-:Y:S02]  /*24f0*/  UISETP.GE.AND UP0, UPT, UR5, UR10, UPT ;  /* 0x0000000a0500728c */ /* 0x000fe4000bf06270 */
[----:B------:R-:W-:Y:S02]  /*2500*/  UIMAD.WIDE.U32 UR10, UR5, UR8, URZ ;  /* 0x00000008050a72a5 */ /* 0x000fe4000f8e00ff */
[----:B------:R-:W-:-:S02]  /*2510*/  UISETP.GE.OR UP0, UPT, UR6, UR12, UP0 ;  /* 0x0000000c0600728c */ /* 0x000fc40008706670 */
[----:B------:R-:W-:Y:S02]  /*2520*/  UIMAD.WIDE.U32 UR16, UR6, UR8, URZ ;  /* 0x00000008061072a5 */ /* 0x000fe4000f8e00ff */
[----:B------:R-:W-:Y:S01]  /*2530*/  UIADD3 UR12, UPT, UPT, -UR6, URZ, URZ ;  /* 0x000000ff060c7290 */ /* 0x000fe2000fffe1ff */
[----:B------:R-:W-:Y:S01]  /*2540*/  UMOV UR10, UR11 ;  /* 0x0000000b000a7c82 */ /* 0x000fe20008000000 */
[----:B------:R-:W-:Y:S02]  /*2550*/  UIADD3 UR11, UPT, UPT, -UR5, URZ, URZ ;  /* 0x000000ff050b7290 */ /* 0x000fe4000fffe1ff */
[----:B------:R-:W-:-:S03]  /*2560*/  USHF.R.U32.HI UR10, URZ, UR9, UR10 ;  /* 0x00000009ff0a7299 */ /* 0x000fc6000801160a */
[----:B------:R-:W-:Y:S01]  /*2570*/  @!UP0 UMOV UR8, UR17 ;  /* 0x0000001100088c82 */ /* 0x000fe20008000000 */
[----:B------:R-:W-:Y:S02]  /*2580*/  UIMAD UR11, UR18, UR11, UR42 ;  /* 0x0000000b120b72a4 */ /* 0x000fe4000f8e022a */
[----:B------:R-:W-:Y:S02]  /*2590*/  USEL UR10, UR5, UR10, !UP3 ;  /* 0x0000000a050a7287 */ /* 0x000fe4000d800000 */
[----:B------:R-:W-:Y:S02]  /*25a0*/  @!UP0 USHF.R.U32.HI UR8, URZ, UR9, UR8 ;  /* 0x00000009ff088299 */ /* 0x000fe40008011608 */
[----:B------:R-:W-:Y:S02]  /*25b0*/  UIADD3 UR9, UPT, UPT, -UR10, URZ, URZ ;  /* 0x000000ff0a097290 */ /* 0x000fe4000fffe1ff */
[----:B------:R-:W-:Y:S02]  /*25c0*/  @!UP0 USEL UR8, UR6, UR8, !UP3 ;  /* 0x0000000806088287 */ /* 0x000fe4000d800000 */
[----:B------:R-:W-:-:S02]  /*25d0*/  UIMAD UR9, UR15, UR9, UR5 ;  /* 0x000000090f0972a4 */ /* 0x000fc4000f8e0205 */
[----:B------:R-:W-:Y:S02]  /*25e0*/  @!UP0 UIADD3 UR10, UPT, UPT, UR10, -UR8, URZ ;  /* 0x800000080a0a8290 */ /* 0x000fe4000fffe0ff */
[----:B------:R-:W-:Y:S02]  /*25f0*/  @!UP0 UIMAD UR8, UR9, UR7, UR8 ;  /* 0x00000007090882a4 */ /* 0x000fe4000f8e0208 */
[----:B------:R-:W-:Y:S02]  /*2600*/  @!UP0 UIMAD UR5, UR15, UR10, UR6 ;  /* 0x0000000a0f0582a4 */ /* 0x000fe4000f8e0206 */
[----:B------:R-:W-:Y:S02]  /*2610*/  UIMAD UR7, UR14, UR12, UR43 ;  /* 0x0000000c0e0772a4 */ /* 0x000fe4000f8e022b */
[----:B------:R-:W-:Y:S01]  /*2620*/  UIMAD UR42, UR5, UR18, UR11 ;  /* 0x00000012052a72a4 */ /* 0x000fe2000f8e020b */
[----:B------:R-:W-:Y:S02]  /*2630*/  @!UP0 UMOV UR6, UR8 ;  /* 0x0000000800068c82 */ /* 0x000fe40008000000 */
[----:B------:R-:W-:-:S12]  /*2640*/  UIMAD UR43, UR6, UR14, UR7 ;  /* 0x0000000e062b72a4 */ /* 0x000fd8000f8e0207 */
.L_x_40:
[----:B------:R-:W2:Y:S02]  /*2650*/  LDCU UR5, c[0x0][0xb30] ;  /* 0x00016600ff0577ac */ /* 0x000ea40008000800 */
[----:B--2---:R-:W-:-:S09]  /*2660*/  UISETP.NE.AND UP0, UPT, UR5, 0x1, UPT ;  /* 0x000000010500788c */ /* 0x004fd2000bf05270 */
[----:B------:R-:W-:Y:S05]  /*2670*/  BRA.U UP0, `(.L_x_41) ;  /* 0x0000000100447547 */ /* 0x000fea000b800000 */
[----:B------:R-:W2:Y:S01]  /*2680*/  LDCU.128 UR16, c[0x0][0xb10] ;  /* 0x00016200ff1077ac */ /* 0x000ea20008000c00 */
[----:B------:R-:W3:Y:S01]  /*2690*/  LDCU UR10, c[0x0][0xb0c] ;  /* 0x00016180ff0a77ac */ /* 0x000ee20008000800 */
[----:B------:R-:W4:Y:S01]  /*26a0*/  LDCU UR11, c[0x0][0xb20] ;  /* 0x00016400ff0b77ac */ /* 0x000f220008000800 */
[----:B--2---:R-:W-:Y:S02]  /*26b0*/  UIMAD.WIDE.U32 UR8, UR43, UR16, URZ ;  /* 0x000000102b0872a5 */ /* 0x004fe4000f8e00ff */
[----:B------:R-:W-:Y:S02]  /*26c0*/  UIMAD.WIDE.U32 UR6, UR42, UR19, URZ ;  /* 0x000000132a0672a5 */ /* 0x000fe4000f8e00ff */
[----:B---3--:R-:W-:Y:S02]  /*26d0*/  UISETP.NE.AND UP2, UPT, UR10, 0x1, UPT ;  /* 0x000000010a00788c */ /* 0x008fe4000bf45270 */
[----:B------:R-:W-:Y:S01]  /*26e0*/  UISETP.NE.AND UP0, UPT, UR18, 0x1, UPT ;  /* 0x000000011200788c */ /* 0x000fe2000bf05270 */
[----:B------:R-:W-:-:S02]  /*26f0*/  UMOV UR8, UR9 ;  /* 0x0000000900087c82 */ /* 0x000fc40008000000 */
[----:B------:R-:W-:Y:S01]  /*2700*/  UMOV UR5, UR7 ;  /* 0x0000000700057c82 */ /* 0x000fe20008000000 */
[----:B------:R-:W-:Y:S02]  /*2710*/  USHF.R.U32.HI UR17, URZ, UR17, UR8 ;  /* 0x00000011ff117299 */ /* 0x000fe40008011608 */
[----:B----4-:R-:W-:Y:S02]  /*2720*/  USHF.R.U32.HI UR5, URZ, UR11, UR5 ;  /* 0x0000000bff057299 */ /* 0x010fe40008011605 */
[----:B------:R-:W-:Y:S02]  /*2730*/  USEL UR6, UR43, UR17, !UP2 ;  /* 0x000000112b067287 */ /* 0x000fe4000d000000 */
[----:B------:R-:W-:-:S04]  /*2740*/  USEL UR5, UR42, UR5, !UP0 ;  /* 0x000000052a057287 */ /* 0x000fc8000c000000 */
[----:B------:R-:W-:Y:S02]  /*2750*/  UIADD3 UR7, UPT, UPT, UR6, -UR5, URZ ;  /* 0x8000000506077290 */ /* 0x000fe4000fffe0ff */
[----:B------:R-:W-:Y:S02]  /*2760*/  UIADD3 UR5, UPT, UPT, -UR6, UR5, URZ ;  /* 0x0000000506057290 */ /* 0x000fe4000fffe1ff */
[----:B------:R-:W-:Y:S02]  /*2770*/  UIMAD UR42, UR7, UR18, UR42 ;  /* 0x00000012072a72a4 */ /* 0x000fe4000f8e022a */
[----:B------:R-:W-:-:S12]  /*2780*/  UIMAD UR43, UR5, UR10, UR43 ;  /* 0x0000000a052b72a4 */ /* 0x000fd8000f8e022b */
.L_x_41:
[----:B-1----:R-:W2:Y:S01]  /*2790*/  LDL R2, [R1] ;  /* 0x0000000001027983 */ /* 0x002ea20000100800 */
[----:B------:R-:W-:Y:S02]  /*27a0*/  R2UR UR5, R252 ;  /* 0x00000000fc0572ca */ /* 0x000fe400000e0000 */
[----:B------:R-:W-:-:S11]  /*27b0*/  PLOP3.LUT P1, PT, PT, PT, PT, 0x80, 0x8 ;  /* 0x000000000008781c */ /* 0x000fd60003f2f070 */
[----:B------:R-:W-:Y:S01]  /*27c0*/  UIADD3 UR47, UPT, UPT, UR42, UR5, URZ ;  /* 0x000000052a2f7290 */ /* 0x000fe2000fffe0ff */
[----:B--2---:R-:W-:Y:S01]  /*27d0*/  R2UR UR6, R2 ;  /* 0x00000000020672ca */ /* 0x004fe200000e0000 */
[----:B------:R-:W-:-:S05]  /*27e0*/  VIADD R2, R9, 0x1 ;  /* 0x0000000109027836 */ /* 0x000fca0000000000 */
[----:B------:R-:W-:-:S04]  /*27f0*/  ISETP.NE.AND P0, PT, R2, 0x2, PT ;  /* 0x000000020200780c */ /* 0x000fc80003f05270 */
[----:B------:R-:W-:Y:S02]  /*2800*/  SEL R3, RZ, 0x1, P0 ;  /* 0x00000001ff037807 */ /* 0x000fe40000000000 */
[----:B------:R-:W-:Y:S01]  /*2810*/  SEL R9, R2, RZ, P0 ;  /* 0x000000ff02097207 */ /* 0x000fe20000000000 */
[----:B------:R-:W-:Y:S01]  /*2820*/  UIADD3 UR46, UPT, UPT, UR43, UR6, URZ ;  /* 0x000000062b2e7290 */ /* 0x000fe2000fffe0ff */
[----:B------:R-:W-:Y:S01]  /*2830*/  LOP3.LUT R12, R12, R3, RZ, 0x3c, !PT ;  /* 0x000000030c0c7212 */ /* 0x000fe200078e3cff */
[----:B------:R-:W-:Y:S10]  /*2840*/  BRA.U UP1, `(.L_x_42) ;  /* 0xffffffed01d87547 */ /* 0x000ff4000b83ffff */
[----:B------:R-:W-:Y:S01]  /*2850*/  UIADD3 UR13, UPT, UPT, UR13, 0x10, URZ ;  /* 0x000000100d0d7890 */ /* 0x000fe2000fffe0ff */
[----:B------:R-:W-:-:S03]  /*2860*/  SHF.L.U32 R2, R0, 0x1f, RZ ;  /* 0x0000001f00027819 */ /* 0x000fc600000006ff */
[----:B------:R-:W-:-:S09]  /*2870*/  ULEA UR4, UR29, UR13, 0x3 ;  /* 0x0000000d1d047291 */ /* 0x000fd2000f8e18ff */
[----:B------:R-:W1:Y:S02]  /*2880*/  SYNCS.PHASECHK.TRANS64.TRYWAIT P0, [UR4], R2 ;  /* 0x00000002ff0075a7 */ /* 0x000e640008001104 */
[----:B-1----:R-:W-:Y:S05]  /*2890*/  @!P0 BRA `(.L_x_43) ;  /* 0x0000007c00d88947 */ /* 0x002fea0003800000 */
.L_x_114:
[----:B------:R-:W-:-:S04]  /*28a0*/  UIADD3 UR4, UPT, UPT, UR29, 0x1, URZ ;  /* 0x000000011d047890 */ /* 0x000fc8000fffe0ff */
[----:B------:R-:W-:-:S04]  /*28b0*/  UISETP.NE.AND UP0, UPT, UR4, 0x2, UPT ;  /* 0x000000020400788c */ /* 0x000fc8000bf05270 */
[----:B------:R-:W-:Y:S02]  /*28c0*/  USEL UR5, URZ, 0x1, UP0 ;  /* 0x00000001ff057887 */ /* 0x000fe40008000000 */
[----:B------:R-:W-:-:S04]  /*28d0*/  USEL UR4, UR4, URZ, UP0 ;  /* 0x000000ff04047287 */ /* 0x000fc80008000000 */
[----:B------:R-:W-:Y:S01]  /*28e0*/  ULEA UR4, UR4, UR13, 0x3 ;  /* 0x0000000d04047291 */ /* 0x000fe2000f8e18ff */
[----:B-1----:R-:W-:-:S04]  /*28f0*/  LOP3.LUT R2, R0, UR5, RZ, 0x3c, !PT ;  /* 0x0000000500027c12 */ /* 0x002fc8000f8e3cff */
[----:B------:R-:W-:Y:S01]  /*2900*/  SHF.L.U32 R2, R2, 0x1f, RZ ;  /* 0x0000001f02027819 */ /* 0x000fe200000006ff */
[----:B------:R-:W-:-:S07]  /*2910*/  IMAD.U32 R0, RZ, RZ, UR4 ;  /* 0x00000004ff007e24 */ /* 0x000fce000f8e00ff */
.L_x_44:
[----:B-1----:R1:W2:Y:S02]  /*2920*/  SYNCS.PHASECHK.TRANS64.TRYWAIT P0, [R0+URZ], R2 ;  /* 0x00000002000075a7 */ /* 0x0022a400080011ff */
[----:B--2---:R-:W-:Y:S05]  /*2930*/  @!P0 NANOSLEEP.SYNCS 0x989680 ;  /* 0x009896800000895d */ /* 0x004fea0003900000 */
[----:B------:R-:W2:Y:S02]  /*2940*/  @!P0 SYNCS.PHASECHK.TRANS64 P0, [R0+URZ], R2 ;  /* 0x00000002000085a7 */ /* 0x000ea400080010ff */
[----:B--2---:R-:W-:Y:S05]  /*2950*/  @P0 EXIT ;  /* 0x000000000000094d */ /* 0x004fea0003800000 */
[----:B------:R-:W-:Y:S05]  /*2960*/  BRA `(.L_x_44) ;  /* 0xfffffffc00ec7947 */ /* 0x000fea000383ffff */
.L_x_22:
[----:B------:R-:W-:-:S04]  /*2970*/  UISETP.NE.AND UP0, UPT, UR48, URZ, UPT ;  /* 0x000000ff3000728c */ /* 0x000fc8000bf05270 */
[----:B------:R-:W-:-:S09]  /*2980*/  UISETP.NE.OR UP0, UPT, UR14, 0x1, UP0 ;  /* 0x000000010e00788c */ /* 0x000fd20008705670 */
[----:B------:R-:W-:Y:S05]  /*2990*/  BRA.U UP0, `(.L_x_45) ;  /* 0x0000000500507547 */ /* 0x000fea000b800000 */
[----:B------:R-:W-:Y:S01]  /*29a0*/  HFMA2 R9, -RZ, RZ, 0, 0 ;  /* 0x00000000ff097431 */ /* 0x000fe200000001ff */
[----:B------:R-:W-:Y:S01]  /*29b0*/  ISETP.GE.U32.AND P2, PT, R14, 0x2, PT ;  /* 0x000000020e00780c */ /* 0x000fe20003f46070 */
[----:B------:R-:W-:Y:S01]  /*29c0*/  IMAD.MOV.U32 R10, RZ, RZ, 0x1 ;  /* 0x00000001ff0a7424 */ /* 0x000fe200078e00ff */
[----:B--2---:R-:W-:Y:S01]  /*29d0*/  MOV R4, RZ ;  /* 0x000000ff00047202 */ /* 0x004fe20000000f00 */
[----:B------:R-:W-:Y:S01]  /*29e0*/  IMAD.MOV.U32 R12, RZ, RZ, RZ ;  /* 0x000000ffff0c7224 */ /* 0x000fe200078e00ff */
[----:B------:R-:W-:Y:S01]  /*29f0*/  UMOV UR6, 0x400 ;  /* 0x0000040000067882 */ /* 0x000fe20000000000 */
[----:B------:R-:W-:Y:S01]  /*2a00*/  IMAD.MOV.U32 R11, RZ, RZ, RZ ;  /* 0x000000ffff0b7224 */ /* 0x000fe200078e00ff */
[----:B------:R-:W-:Y:S01]  /*2a10*/  ULEA UR6, UR48, UR6, 0x18 ;  /* 0x0000000630067291 */ /* 0x000fe2000f8ec0ff */
[----:B------:R-:W-:-:S11]  /*2a20*/  UMOV UR5, URZ ;  /* 0x000000ff00057c82 */ /* 0x000fd60008000000 */
.L_x_49:
[----:B------:R-:W-:Y:S02]  /*2a30*/  LEA R0, R4, UR6, 0x3 ;  /* 0x0000000604007c11 */ /* 0x000fe4000f8e18ff */
[----:B------:R-:W-:-:S03]  /*2a40*/  SHF.L.U32 R2, R11, 0x1f, RZ ;  /* 0x0000001f0b027819 */ /* 0x000fc600000006ff */
[----:B------:R-:W-:Y:S01]  /*2a50*/  VIADD R3, R0, 0xb0 ;  /* 0x000000b000037836 */ /* 0x000fe20000000000 */
[----:B------:R-:W2:Y:S02]  /*2a60*/  SYNCS.PHASECHK.TRANS64.TRYWAIT P0, [R0+URZ+0xa0], R2 ;  /* 0x0000a002000075a7 */ /* 0x000ea400080011ff */
[----:B--2---:R-:W-:Y:S05]  /*2a70*/  @!P0 BRA `(.L_x_46) ;  /* 0x0000007c00788947 */ /* 0x004fea0003800000 */
.L_x_115:
[----:B------:R-:W-:Y:S01]  /*2a80*/  ULEA UR4, UR5, UR6, 0x3 ;  /* 0x0000000605047291 */ /* 0x000fe2000f8e18ff */
[----:B--2---:R-:W-:Y:S01]  /*2a90*/  PRMT R0, RZ, 0x654, R3 ;  /* 0x00000654ff007816 */ /* 0x004fe20000000003 */
[----:B------:R-:W-:Y:S01]  /*2aa0*/  @!P2 IMAD.MOV.U32 R5, RZ, RZ, 0x10 ;  /* 0x00000010ff05a424 */ /* 0x000fe200078e00ff */
[----:B------:R-:W-:Y:S01]  /*2ab0*/  SHF.L.U32 R2, R10, 0x1f, RZ ;  /* 0x0000001f0a027819 */ /* 0x000fe200000006ff */
[----:B------:R-:W-:Y:S01]  /*2ac0*/  UIADD3 UR7, UPT, UPT, UR4, 0x40, URZ ;  /* 0x0000004004077890 */ /* 0x000fe2000fffe0ff */
[----:B------:R2:W-:Y:S04]  /*2ad0*/  SYNCS.ARRIVE.TRANS64.RED.A1T0 RZ, [R0+URZ], RZ ;  /* 0x000000ff00ff79a7 */ /* 0x0005e800081004ff */
[----:B------:R-:W3:Y:S01]  /*2ae0*/  SYNCS.PHASECHK.TRANS64.TRYWAIT P0, [UR4+0x50], R2 ;  /* 0x00005002ff0075a7 */ /* 0x000ee20008001104 */
[----:B--2---:R-:W-:-:S05]  /*2af0*/  IMAD.U32 R0, RZ, RZ, UR7 ;  /* 0x00000007ff007e24 */ /* 0x004fca000f8e00ff */
[----:B------:R-:W-:Y:S01]  /*2b00*/  PRMT R0, R14, 0x654, R0 ;  /* 0x000006540e007816 */ /* 0x000fe20000000000 */
[----:B---3--:R-:W-:Y:S06]  /*2b10*/  @!P0 BRA `(.L_x_47) ;  /* 0x0000007c00648947 */ /* 0x008fec0003800000 */
.L_x_117:
[----:B------:R-:W-:Y:S01]  /*2b20*/  ULEA UR8, UR5, UR6, 0x4 ;  /* 0x0000000605087291 */ /* 0x000fe2000f8e20ff */
[----:B------:R-:W-:Y:S01]  /*2b30*/  SEL R13, R0, R13, !P2 ;  /* 0x0000000d000d7207 */ /* 0x000fe20005000000 */
[----:B------:R-:W-:Y:S01]  /*2b40*/  UIADD3 UR9, UPT, UPT, UR4, 0x40, URZ ;  /* 0x0000004004097890 */ /* 0x000fe2000fffe0ff */
[----:B------:R-:W-:Y:S01]  /*2b50*/  LEA R0, R9, UR6, 0x3 ;  /* 0x0000000609007c11 */ /* 0x000fe2000f8e18ff */
[----:B------:R-:W-:Y:S01]  /*2b60*/  UIADD3 UR8, UPT, UPT, UR8, 0xd0, URZ ;  /* 0x000000d008087890 */ /* 0x000fe2000fffe0ff */
[----:B--2---:R-:W-:Y:S01]  /*2b70*/  SHF.L.U32 R2, R12, 0x1f, RZ ;  /* 0x0000001f0c027819 */ /* 0x004fe200000006ff */
[----:B------:R2:W-:Y:S01]  /*2b80*/  @!P2 SYNCS.ARRIVE.TRANS64.RED RZ, [R13+URZ], R5 ;  /* 0x000000050dffa9a7 */ /* 0x0005e200080004ff */
[----:B------:R-:W-:Y:S01]  /*2b90*/  UIADD3 UR4, UPT, UPT, UR5, 0x1, URZ ;  /* 0x0000000105047890 */ /* 0x000fe2000fffe0ff */
[----:B------:R-:W-:-:S03]  /*2ba0*/  VIADD R8, R4, 0x1 ;  /* 0x0000000104087836 */ /* 0x000fc60000000000 */
[----:B------:R-:W-:Y:S02]  /*2bb0*/  UISETP.NE.AND UP0, UPT, UR4, 0x2, UPT ;  /* 0x000000020400788c */ /* 0x000fe4000bf05270 */
[----:B------:R-:W-:Y:S06]  /*2bc0*/  UGETNEXTWORKID.BROADCAST [UR8], [UR9] ;  /* 0x00000000080073ca */ /* 0x000fec0008000100 */
[----:B------:R-:W-:Y:S01]  /*2bd0*/  USEL UR7, URZ, 0x1, UP0 ;  /* 0x00000001ff077887 */ /* 0x000fe20008000000 */
[----:B------:R-:W-:Y:S01]  /*2be0*/  ISETP.NE.AND P0, PT, R8, 0x2, PT ;  /* 0x000000020800780c */ /* 0x000fe20003f05270 */
[----:B------:R-:W-:Y:S01]  /*2bf0*/  USEL UR5, UR4, URZ, UP0 ;  /* 0x000000ff04057287 */ /* 0x000fe20008000000 */
[----:B------:R-:W3:Y:S03]  /*2c00*/  SYNCS.PHASECHK.TRANS64.TRYWAIT P1, [R0+URZ+0x40], R2 ;  /* 0x00004002000075a7 */ /* 0x000ee600080211ff */
[----:B------:R-:W-:Y:S01]  /*2c10*/  LOP3.LUT R10, R10, UR7, RZ, 0x3c, !PT ;  /* 0x000000070a0a7c12 */ /* 0x000fe2000f8e3cff */
[----:B--23--:R-:W-:Y:S07]  /*2c20*/  @!P1 BRA `(.L_x_48) ;  /* 0x0000007c00389947 */ /* 0x00cfee0003800000 */
.L_x_118:
[----:B--2---:R-:W-:Y:S01]  /*2c30*/  LEA R2, R9, UR6, 0x4 ;  /* 0x0000000609027c11 */ /* 0x004fe2000f8e20ff */
[----:B------:R-:W-:-:S04]  /*2c40*/  VIADD R0, R0, 0x50 ;  /* 0x0000005000007836 */ /* 0x000fc80000000000 */
[----:B------:R2:W3:Y:S01]  /*2c50*/  LDS.128 R4, [R2+0xd0] ;  /* 0x0000d00002047984 */ /* 0x0004e20000000c00 */
[----:B------:R-:W-:Y:S01]  /*2c60*/  PRMT R0, RZ, 0x654, R0 ;  /* 0x00000654ff007816 */ /* 0x000fe20000000000 */
[----:B------:R-:W-:Y:S01]  /*2c70*/  @!PT LDS RZ, [RZ] ;  /* 0x00000000fffff984 */ /* 0x000fe20000000800 */
[----:B------:R-:W-:Y:S01]  /*2c80*/  @!PT LDS RZ, [RZ] ;  /* 0x00000000fffff984 */ /* 0x000fe20000000800 */
[----:B------:R-:W-:Y:S01]  /*2c90*/  @!PT LDS RZ, [RZ] ;  /* 0x00000000fffff984 */ /* 0x000fe20000000800 */
[----:B------:R-:W-:Y:S01]  /*2ca0*/  @!PT LDS RZ, [RZ] ;  /* 0x00000000fffff984 */ /* 0x000fe20000000800 */
[----:B------:R4:W-:Y:S06]  /*2cb0*/  MEMBAR.ALL.CTA ;  /* 0x0000000000007992 */ /* 0x0009ec0000008000 */
[----:B----4-:R-:W4:Y:S01]  /*2cc0*/  FENCE.VIEW.ASYNC.S ;  /* 0x00000000000073c6 */ /* 0x010f220000000000 */
[----:B--2---:R-:W-:-:S04]  /*2cd0*/  SEL R2, RZ, 0x1, P0 ;  /* 0x00000001ff027807 */ /* 0x004fc80000000000 */
[----:B------:R-:W-:Y:S01]  /*2ce0*/  LOP3.LUT R11, R11, R2, RZ, 0x3c, !PT ;  /* 0x000000020b0b7212 */ /* 0x000fe200078e3cff */
[----:B----4-:R2:W-:Y:S01]  /*2cf0*/  SYNCS.ARRIVE.TRANS64.RED.A1T0 RZ, [R0+URZ], RZ ;  /* 0x000000ff00ff79a7 */ /* 0x0105e200081004ff */
[----:B---3--:R-:W-:Y:S02]  /*2d00*/  LOP3.LUT P3, RZ, R6, 0x1, RZ, 0xc0, !PT ;  /* 0x0000000106ff7812 */ /* 0x008fe4000786c0ff */
[----:B------:R-:W-:Y:S01]  /*2d10*/  SEL R4, R8, RZ, P0 ;  /* 0x000000ff08047207 */ /* 0x000fe20000000000 */
[----:B--2---:R-:W-:-:S05]  /*2d20*/  VIADD R0, R9, 0x1 ;  /* 0x0000000109007836 */ /* 0x004fca0000000000 */
[----:B------:R-:W-:-:S04]  /*2d30*/  ISETP.NE.AND P1, PT, R0, 0x2, PT ;  /* 0x000000020000780c */ /* 0x000fc80003f25270 */
[----:B------:R-:W-:Y:S02]  /*2d40*/  SEL R3, RZ, 0x1, P1 ;  /* 0x00000001ff037807 */ /* 0x000fe40000800000 */
[----:B------:R-:W-:Y:S02]  /*2d50*/  SEL R9, R0, RZ, P1 ;  /* 0x000000ff00097207 */ /* 0x000fe40000800000 */
[----:B------:R-:W-:Y:S01]  /*2d60*/  LOP3.LUT R12, R12, R3, RZ, 0x3c, !PT ;  /* 0x000000030c0c7212 */ /* 0x000fe200078e3cff */
[----:B------:R-:W-:Y:S06]  /*2d70*/  @P3 BRA `(.L_x_49) ;  /* 0xfffffffc002c3947 */ /* 0x000fec000383ffff */
[----:B------:R-:W-:Y:S01]  /*2d80*/  ULEA UR4, UR5, UR6, 0x3 ;  /* 0x0000000605047291 */ /* 0x000fe2000f8e18ff */
[----:B------:R-:W-:-:S08]  /*2d90*/  SHF.L.U32 R0, R10, 0x1f, RZ ;  /* 0x0000001f0a007819 */ /* 0x000fd000000006ff */
[----:B------:R-:W2:Y:S02]  /*2da0*/  SYNCS.PHASECHK.TRANS64 P0, [UR4+0x50], R0 ;  /* 0x00005000ff0075a7 */ /* 0x000ea40008001004 */
[----:B--2---:R-:W-:Y:S05]  /*2db0*/  @P0 BRA `(.L_x_50) ;  /* 0x0000000000080947 */ /* 0x004fea0003800000 */
[----:B------:R-:W2:Y:S02]  /*2dc0*/  SYNCS.PHASECHK.TRANS64.TRYWAIT P0, [UR4+0x50], R0 ;  /* 0x00005000ff0075a7 */ /* 0x000ea40008001104 */
[----:B--2---:R-:W-:Y:S05]  /*2dd0*/  @!P0 BRA `(.L_x_51) ;  /* 0x0000007800e08947 */ /* 0x004fea0003800000 */
.L_x_50:
[----:B------:R-:W-:-:S04]  /*2de0*/  UIADD3 UR7, UPT, UPT, UR5, 0x1, URZ ;  /* 0x0000000105077890 */ /* 0x000fc8000fffe0ff */
[----:B------:R-:W-:-:S04]  /*2df0*/  UISETP.NE.AND UP0, UPT, UR7, 0x2, UPT ;  /* 0x000000020700788c */ /* 0x000fc8000bf05270 */
[----:B------:R-:W-:Y:S02]  /*2e00*/  USEL UR8, URZ, 0x1, UP0 ;  /* 0x00000001ff087887 */ /* 0x000fe40008000000 */
[----:B------:R-:W-:-:S04]  /*2e10*/  USEL UR7, UR7, URZ, UP0 ;  /* 0x000000ff07077287 */ /* 0x000fc80008000000 */
[----:B------:R-:W-:Y:S01]  /*2e20*/  ULEA UR7, UR7, UR6, 0x3 ;  /* 0x0000000607077291 */ /* 0x000fe2000f8e18ff */
[----:B--2---:R-:W-:-:S04]  /*2e30*/  LOP3.LUT R2, R10, UR8, RZ, 0x3c, !PT ;  /* 0x000000080a027c12 */ /* 0x004fc8000f8e3cff */
[----:B------:R-:W-:-:S04]  /*2e40*/  SHF.L.U32 R0, R2, 0x1f, RZ ;  /* 0x0000001f02007819 */ /* 0x000fc800000006ff */
[----:B------:R-:W2:Y:S02]  /*2e50*/  SYNCS.PHASECHK.TRANS64 P0, [UR7+0x50], R0 ;  /* 0x00005000ff0075a7 */ /* 0x000ea40008001007 */
[----:B-12---:R-:W-:Y:S05]  /*2e60*/  @P0 EXIT ;  /* 0x000000000000094d */ /* 0x006fea0003800000 */
[----:B------:R-:W-:Y:S02]  /*2e70*/  SHF.L.U32 R2, R2, 0x1f, RZ ;  /* 0x0000001f02027819 */ /* 0x000fe400000006ff */
[----:B------:R-:W-:-:S07]  /*2e80*/  MOV R0, UR7 ;  /* 0x0000000700007c02 */ /* 0x000fce0008000f00 */
.L_x_52:
[----:B-1----:R1:W2:Y:S02]  /*2e90*/  SYNCS.PHASECHK.TRANS64.TRYWAIT P0, [R0+URZ+0x50], R2 ;  /* 0x00005002000075a7 */ /* 0x0022a400080011ff */
[----:B--2---:R-:W-:Y:S05]  /*2ea0*/  @!P0 NANOSLEEP.SYNCS 0x989680 ;  /* 0x009896800000895d */ /* 0x004fea0003900000 */
[----:B------:R-:W2:Y:S02]  /*2eb0*/  @!P0 SYNCS.PHASECHK.TRANS64 P0, [R0+URZ+0x50], R2 ;  /* 0x00005002000085a7 */ /* 0x000ea400080010ff */
[----:B--2---:R-:W-:Y:S05]  /*2ec0*/  @P0 EXIT ;  /* 0x000000000000094d */ /* 0x004fea0003800000 */
[----:B------:R-:W-:Y:S05]  /*2ed0*/  BRA `(.L_x_52) ;  /* 0xfffffffc00ec7947 */ /* 0x000fea000383ffff */
.L_x_45:
[----:B------:R-:W-:Y:S05]  /*2ee0*/  BRA.U UP4, `(.L_x_53) ;  /* 0x0000001104447547 */ /* 0x000fea000b800000 */
[----:B------:R-:W-:Y:S01]  /*2ef0*/  UMOV UR4, 0x40 ;  /* 0x0000004000047882 */ /* 0x000fe20000000000 */
[----:B------:R-:W-:Y:S01]  /*2f00*/  NOP ;  /* 0x0000000000007918 */ /* 0x000fe20000000000 */
[----:B------:R-:W-:Y:S01]  /*2f10*/  ULEA UR5, UR48, UR4, 0x18 ;  /* 0x0000000430057291 */ /* 0x000fe2000f8ec0ff */
[----:B------:R-:W-:Y:S02]  /*2f20*/  UMOV UR6, 0x400 ;  /* 0x0000040000067882 */ /* 0x000fe40000000000 */
[----:B------:R-:W-:-:S06]  /*2f30*/  ULEA UR6, UR48, UR6, 0x18 ;  /* 0x0000000630067291 */ /* 0x000fcc000f8ec0ff */
[----:B------:R-:W3:Y:S02]  /*2f40*/  LDS.U8 R0, [UR5+0x1c] ;  /* 0x00001c05ff007984 */ /* 0x000ee40008000000 */
[----:B---3--:R-:W-:-:S13]  /*2f50*/  ISETP.NE.AND P0, PT, R0, RZ, PT ;  /* 0x000000ff0000720c */ /* 0x008fda0003f05270 */
[----:B------:R-:W-:Y:S05]  /*2f60*/  @P0 BRA `(.L_x_54) ;  /* 0x0000000000580947 */ /* 0x000fea0003800000 */
[----:B------:R-:W-:-:S13]  /*2f70*/  ELECT P0, URZ, PT ;  /* 0x0000000000ff782f */ /* 0x000fda0003800000 */
[----:B------:R-:W-:Y:S05]  /*2f80*/  @!P0 BRA `(.L_x_55) ;  /* 0x0000000000608947 */ /* 0x000fea0003800000 */
[----:B------:R-:W-:Y:S01]  /*2f90*/  UMOV UR4, 0x10 ;  /* 0x0000001000047882 */ /* 0x000fe20000000000 */
[----:B------:R-:W-:Y:S01]  /*2fa0*/  HFMA2 R2, -RZ, RZ, 0, 5.9604644775390625e-08 ;  /* 0x00000001ff027431 */ /* 0x000fe200000001ff */
[----:B--2---:R-:W-:-:S03]  /*2fb0*/  MOV R4, 0xffff ;  /* 0x0000ffff00047802 */ /* 0x004fc60000000f00 */
[----:B------:R-:W-:Y:S04]  /*2fc0*/  DEPBAR.LE SB2, 0x36 ;  /* 0x0000ad800000791a */ /* 0x000fe80000000000 */
[----:B------:R-:W2:Y:S02]  /*2fd0*/  UTCATOMSWS.FIND_AND_SET.ALIGN UP0, UR4, UR4 ;  /* 0x00000004000475e3 */ /* 0x000ea40008000800 */
[----:B--2---:R-:W-:Y:S01]  /*2fe0*/  MOV R0, UR4 ;  /* 0x0000000400007c02 */ /* 0x004fe20008000f00 */
[----:B------:R-:W-:Y:S06]  /*2ff0*/  BRA.U UP0, `(.L_x_56) ;  /* 0x0000000100187547 */ /* 0x000fec000b800000 */
.L_x_57:
[----:B------:R-:W-:Y:S05]  /*3000*/  NANOSLEEP 0x64 ;  /* 0x000000640000795d */ /* 0x000fea0003800000 */
[----:B------:R-:W-:-:S05]  /*3010*/  UMOV UR4, 0x10 ;  /* 0x0000001000047882 */ /* 0x000fca0000000000 */
[----:B------:R-:W-:Y:S04]  /*3020*/  DEPBAR.LE SB2, 0x36 ;  /* 0x0000ad800000791a */ /* 0x000fe80000000000 */
[----:B------:R-:W2:Y:S02]  /*3030*/  UTCATOMSWS.FIND_AND_SET.ALIGN UP0, UR4, UR4 ;  /* 0x00000004000475e3 */ /* 0x000ea40008000800 */
[----:B--2---:R-:W-:Y:S01]  /*3040*/  MOV R0, UR4 ;  /* 0x0000000400007c02 */ /* 0x004fe20008000f00 */
[----:B------:R-:W-:Y:S05]  /*3050*/  BRA.U !UP0, `(.L_x_57) ;  /* 0xfffffffd08e87547 */ /* 0x000fea000b83ffff */
.L_x_56:
[-C--:B------:R-:W-:Y:S02]  /*3060*/  SHF.L.U32 R4, R4, R0.reuse, RZ ;  /* 0x0000000004047219 */ /* 0x080fe400000006ff */
[----:B------:R-:W-:Y:S01]  /*3070*/  SHF.L.U32 R2, R2, R0, RZ ;  /* 0x0000000002027219 */ /* 0x000fe200000006ff */
[----:B------:R-:W-:Y:S02]  /*3080*/  IMAD.SHL.U32 R0, R0, 0x20, RZ ;  /* 0x0000002000007824 */ /* 0x000fe400078e00ff */
[----:B------:R3:W-:Y:S04]  /*3090*/  ATOMS.OR RZ, [UR5+0x14], R4 ;  /* 0x00001404ffff798c */ /* 0x0007e8000b000005 */
[----:B------:R3:W-:Y:S04]  /*30a0*/  ATOMS.OR RZ, [UR5+0x18], R2 ;  /* 0x00001802ffff798c */ /* 0x0007e8000b000005 */
[----:B------:R3:W-:Y:S01]  /*30b0*/  STS [UR6+0xf0], R0 ;  /* 0x0000f000ff007988 */ /* 0x0007e20008000806 */
[----:B------:R-:W-:Y:S05]  /*30c0*/  BRA `(.L_x_55) ;  /* 0x0000000000107947 */ /* 0x000fea0003800000 */
.L_x_54:
[----:B------:R-:W-:Y:S02]  /*30d0*/  MOV R0, 0xffffffff ;  /* 0xffffffff00007802 */ /* 0x000fe40000000f00 */
[----:B--2---:R-:W-:-:S03]  /*30e0*/  MOV R4, 0x3110 ;  /* 0x0000311000047802 */ /* 0x004fc60000000f00 */
[----:B------:R2:W-:Y:S04]  /*30f0*/  STS [UR6+0xf0], R0 ;  /* 0x0000f000ff007988 */ /* 0x0005e80008000806 */
[----:B-12---:R-:W-:Y:S05]  /*3100*/  CALL.REL.NOINC `($__internal_1_$__cuda_sm10x_tcgen05_guardrail_trap_phase_invalid_during_alloc) ;  /* 0x0000007c00687944 */ /* 0x006fea0003c00000 */
.L_x_55:
[----:B------:R-:W-:Y:S05]  /*3110*/  WARPSYNC.ALL ;  /* 0x0000000000007948 */ /* 0x000fea0003800000 */
[----:B------:R-:W4:Y:S01]  /*3120*/  S2UR UR4, SR_CgaCtaId ;  /* 0x00000000000479c3 */ /* 0x000f220000008800 */
[----:B------:R-:W-:Y:S01]  /*3130*/  UMOV UR43, 0x400 ;  /* 0x00000400002b7882 */ /* 0x000fe20000000000 */
[----:B------:R-:W-:-:S06]  /*3140*/  NOP ;  /* 0x0000000000007918 */ /* 0x000fcc0000000000 */
[----:B------:R-:W-:Y:S06]  /*3150*/  BAR.ARV 0x6, 0xa0 ;  /* 0x0182800000007b1d */ /* 0x000fec0000002000 */
[----:B------:R-:W5:Y:S01]  /*3160*/  LDCU UR6, c[0x0][0x38c] ;  /* 0x00007180ff0677ac */ /* 0x000f620008000800 */
[----:B---3--:R-:W-:Y:S01]  /*3170*/  LOP3.LUT R0, R3, 0xffff, RZ, 0xc0, !PT ;  /* 0x0000ffff03007812 */ /* 0x008fe200078ec0ff */
[----:B------:R-:W-:Y:S02]  /*3180*/  HFMA2 R12, -RZ, RZ, 0, 0 ;  /* 0x00000000ff0c7431 */ /* 0x000fe400000001ff */
[----:B------:R-:W-:Y:S01]  /*3190*/  IMAD.MOV.U32 R7, RZ, RZ, 0x1 ;  /* 0x00000001ff077424 */ /* 0x000fe200078e00ff */
[----:B------:R-:W3:Y:S01]  /*31a0*/  LDCU UR7, c[0x0][0x38c] ;  /* 0x00007180ff0777ac */ /* 0x000ee20008000800 */
[----:B------:R-:W-:Y:S01]  /*31b0*/  R2UR UR44, R0 ;  /* 0x00000000002c72ca */ /* 0x000fe200000e0000 */
[----:B------:R-:W-:Y:S01]  /*31c0*/  IMAD.MOV.U32 R0, RZ, RZ, RZ ;  /* 0x000000ffff007224 */ /* 0x000fe200078e00ff */
[----:B------:R-:W-:Y:S01]  /*31d0*/  UMOV UR46, URZ ;  /* 0x000000ff002e7c82 */ /* 0x000fe20008000000 */
[----:B------:R-:W-:Y:S01]  /*31e0*/  UMOV UR41, URZ ;  /* 0x000000ff00297c82 */ /* 0x000fe20008000000 */
[----:B----4-:R-:W-:Y:S01]  /*31f0*/  ULEA UR43, UR4, UR43, 0x18 ;  /* 0x0000002b042b7291 */ /* 0x010fe2000f8ec0ff */
[----:B------:R-:W-:Y:S01]  /*3200*/  UMOV UR62, 0x0 ;  /* 0x00000000003e7882 */ /* 0x000fe20000000000 */
[----:B------:R-:W-:-:S02]  /*3210*/  UMOV UR63, 0x43c04a0 ;  /* 0x043c04a0003f7882 */ /* 0x000fc40000000000 */
[----:B------:R-:W-:Y:S02]  /*3220*/  UIADD3 UR5, UPT, UPT, UR43, 0x7980, URZ ;  /* 0x000079802b057890 */ /* 0x000fe4000fffe0ff */
[----:B------:R-:W-:Y:S02]  /*3230*/  UIADD3 UR4, UPT, UPT, UR43, 0xf980, URZ ;  /* 0x0000f9802b047890 */ /* 0x000fe4000fffe0ff */
[----:B-----5:R-:W-:Y:S01]  /*3240*/  UIADD3 UR6, UPT, UPT, UR6, 0xff, URZ ;  /* 0x000000ff06067890 */ /* 0x020fe2000fffe0ff */
[----:B------:R-:W4:Y:S01]  /*3250*/  LDS R2, [UR43+0xf0] ;  /* 0x0000f02bff027984 */ /* 0x000f220008000800 */
[----:B------:R-:W-:Y:S02]  /*3260*/  USHF.R.U32.HI UR5, URZ, 0x4, UR5 ;  /* 0x00000004ff057899 */ /* 0x000fe40008011605 */
[----:B------:R-:W-:Y:S02]  /*3270*/  USHF.R.S32.HI UR64, URZ, 0x1f, UR6 ;  /* 0x0000001fff407899 */ /* 0x000fe40008011406 */
[----:B------:R-:W-:-:S02]  /*3280*/  USHF.R.U32.HI UR4, URZ, 0x4, UR4 ;  /* 0x00000004ff047899 */ /* 0x000fc40008011604 */
[----:B------:R-:W-:Y:S02]  /*3290*/  ULEA.HI UR64, UR64, UR6, URZ, 0x8 ;  /* 0x0000000640407291 */ /* 0x000fe4000f8f40ff */
[----:B------:R-:W-:Y:S02]  /*32a0*/  ULOP3.LUT UR5, UR5, 0x3fff, URZ, 0xc0, !UPT ;  /* 0x00003fff05057892 */ /* 0x000fe4000f8ec0ff */
[----:B------:R-:W-:Y:S02]  /*32b0*/  USHF.R.S32.HI UR64, URZ, 0x8, UR64 ;  /* 0x00000008ff407899 */ /* 0x000fe40008011440 */
[----:B------:R-:W-:Y:S02]  /*32c0*/  ULOP3.LUT UR4, UR4, 0x3fff, URZ, 0xc0, !UPT ;  /* 0x00003fff04047892 */ /* 0x000fe4000f8ec0ff */
[----:B------:R-:W-:Y:S01]  /*32d0*/  UISETP.LT.AND UP0, UPT, UR64, 0x1, UPT ;  /* 0x000000014000788c */ /* 0x000fe2000bf01270 */
[----:B------:R-:W-:Y:S01]  /*32e0*/  UMOV UR60, 0x0 ;  /* 0x00000000003c7882 */ /* 0x000fe20000000000 */
[----:B------:R-:W-:-:S02]  /*32f0*/  UMOV UR61, 0x43c04a0 ;  /* 0x043c04a0003d7882 */ /* 0x000fc40000000000 */
[----:B------:R-:W-:Y:S01]  /*3300*/  USEL UR65, UR64, 0x1, !UP0 ;  /* 0x0000000140417887 */ /* 0x000fe2000c000000 */
[----:B------:R-:W-:Y:S01]  /*3310*/  UMOV UR58, 0x0 ;  /* 0x00000000003a7882 */ /* 0x000fe20000000000 */
[----:B------:R-:W-:Y:S01]  /*3320*/  UMOV UR59, 0x43c04a0 ;  /* 0x043c04a0003b7882 */ /* 0x000fe20000000000 */
[----:B------:R-:W-:Y:S01]  /*3330*/  UMOV UR56, 0x0 ;  /* 0x0000000000387882 */ /* 0x000fe20000000000 */
[----:B------:R-:W-:Y:S01]  /*3340*/  UMOV UR57, 0x43c04a0 ;  /* 0x043c04a000397882 */ /* 0x000fe20000000000 */
[----:B------:R-:W-:Y:S01]  /*3350*/  UMOV UR54, 0x0 ;  /* 0x0000000000367882 */ /* 0x000fe20000000000 */
[----:B------:R-:W-:Y:S01]  /*3360*/  UMOV UR55, 0x43c04a0 ;  /* 0x043c04a000377882 */ /* 0x000fe20000000000 */
[----:B------:R-:W-:Y:S01]  /*3370*/  UMOV UR52, 0x0 ;  /* 0x0000000000347882 */ /* 0x000fe20000000000 */
[----:B------:R-:W-:Y:S01]  /*3380*/  UMOV UR53, 0x43c04a0 ;  /* 0x043c04a000357882 */ /* 0x000fe20000000000 */
[----:B------:R-:W-:Y:S02]  /*3390*/  ULOP3.LUT UR45, UR5, 0x10000, URZ, 0xfc, !UPT ;  /* 0x00010000052d7892 */ /* 0x000fe4000f8efcff */
[----:B------:R-:W-:-:S02]  /*33a0*/  ULOP3.LUT UR4, UR4, 0x10000, URZ, 0xfc, !UPT ;  /* 0x0001000004047892 */ /* 0x000fc4000f8efcff */
[----:B------:R-:W-:Y:S02]  /*33b0*/  UIADD3 UR65, UPT, UPT, -UR65, URZ, URZ ;  /* 0x000000ff41417290 */ /* 0x000fe4000fffe1ff */
[----:B---3--:R-:W-:Y:S01]  /*33c0*/  UISETP.GE.AND UP4, UPT, UR7, 0x1, UPT ;  /* 0x000000010700788c */ /* 0x008fe2000bf86270 */
[----:B------:R-:W-:Y:S01]  /*33d0*/  UMOV UR50, 0x0 ;  /* 0x0000000000327882 */ /* 0x000fe20000000000 */
[----:B------:R-:W-:Y:S01]  /*33e0*/  UMOV UR51, 0x43c04a0 ;  /* 0x043c04a000337882 */ /* 0x000fe20000000000 */
[----:B------:R-:W-:Y:S01]  /*33f0*/  UMOV UR48, 0x0 ;  /* 0x0000000000307882 */ /* 0x000fe20000000000 */
[----:B----4-:R-:W-:Y:S01]  /*3400*/  R2UR UR66, R2 ;  /* 0x00000000024272ca */ /* 0x010fe200000e0000 */
[----:B------:R-:W-:Y:S01]  /*3410*/  IMAD.MOV.U32 R2, RZ, RZ, RZ ;  /* 0x000000ffff027224 */ /* 0x000fe200078e00ff */
[----:B------:R-:W-:-:S13]  /*3420*/  UMOV UR49, 0x43c04a0 ;  /* 0x043c04a000317882 */ /* 0x000fda0000000000 */
.L_x_64:
[----:B------:R-:W-:Y:S02]  /*3430*/  LEA R3, R2, UR43, 0x3 ;  /* 0x0000002b02037c11 */ /* 0x000fe4000f8e18ff */
[----:B--2---:R-:W-:Y:S02]  /*3440*/  SHF.L.U32 R4, R12, 0x1f, RZ ;  /* 0x0000001f0c047819 */ /* 0x004fe400000006ff */
[----:B------:R-:W-:Y:S01]  /*3450*/  PLOP3.LUT P0, PT, PT, PT, UP4, 0x80, 0x8 ;  /* 0x000000000008781c */ /* 0x000fe20003f0f048 */
[----:B------:R-:W-:Y:S01]  /*3460*/  VIADD R5, R3, 0x50 ;  /* 0x0000005003057836 */ /* 0x000fe20000000000 */
[----:B------:R-:W2:Y:S02]  /*3470*/  SYNCS.PHASECHK.TRANS64.TRYWAIT P1, [R3+URZ+0x40], R4 ;  /* 0x00004004030075a7 */ /* 0x000ea400080211ff */
[----:B--23--:R-:W-:Y:S09]  /*3480*/  @!P1 BRA `(.L_x_58) ;  /* 0x00000074004c9947 */ /* 0x00cff20003800000 */
.L_x_120:
[----:B------:R-:W-:Y:S01]  /*3490*/  LEA R6, R2, UR43, 0x4 ;  /* 0x0000002b02067c11 */ /* 0x000fe2000f8e20ff */
[----:B------:R-:W-:Y:S01]  /*34a0*/  @UP4 ULEA UR5, UR41, UR43, 0x3 ;  /* 0x0000002b29054291 */ /* 0x000fe2000f8e18ff */
[----:B------:R-:W-:Y:S01]  /*34b0*/  PLOP3.LUT P1, PT, PT, PT, PT, 0x80, 0x8 ;  /* 0x000000000008781c */ /* 0x000fe20003f2f070 */
[----:B------:R-:W-:Y:S01]  /*34c0*/  ULEA UR47, UR46, UR43, 0x3 ;  /* 0x0000002b2e2f7291 */ /* 0x000fe2000f8e18ff */
[----:B------:R-:W-:Y:S01]  /*34d0*/  PRMT R5, RZ, 0x654, R5 ;  /* 0x00000654ff057816 */ /* 0x000fe20000000005 */
[----:B------:R3:W4:Y:S01]  /*34e0*/  LDS.128 R8, [R6+0xd0] ;  /* 0x0000d00006087984 */ /* 0x0007220000000c00 */
[----:B--2---:R-:W-:Y:S02]  /*34f0*/  @P0 SHF.L.U32 R4, R0, 0x1f, RZ ;  /* 0x0000001f00040819 */ /* 0x004fe400000006ff */
[----:B------:R-:W-:Y:S01]  /*3500*/  SHF.L.U32 R3, R7, 0x1f, RZ ;  /* 0x0000001f07037819 */ /* 0x000fe200000006ff */
[----:B------:R-:W-:Y:S01]  /*3510*/  @!PT LDS RZ, [RZ] ;  /* 0x00000000fffff984 */ /* 0x000fe20000000800 */
[----:B------:R-:W-:Y:S01]  /*3520*/  @!PT LDS RZ, [RZ] ;  /* 0x00000000fffff984 */ /* 0x000fe20000000800 */
[----:B------:R-:W-:Y:S01]  /*3530*/  @!PT LDS RZ, [RZ] ;  /* 0x00000000fffff984 */ /* 0x000fe20000000800 */
[----:B------:R-:W-:Y:S01]  /*3540*/  @!PT LDS RZ, [RZ] ;  /* 0x00000000fffff984 */ /* 0x000fe20000000800 */
[----:B------:R2:W-:Y:S06]  /*3550*/  MEMBAR.ALL.CTA ;  /* 0x0000000000007992 */ /* 0x0005ec0000008000 */
[----:B--2---:R-:W2:Y:S02]  /*3560*/  FENCE.VIEW.ASYNC.S ;  /* 0x00000000000073c6 */ /* 0x004ea40000000000 */
[----:B--2---:R3:W-:Y:S01]  /*3570*/  SYNCS.ARRIVE.TRANS64.RED.A1T0 RZ, [R5+URZ], RZ ;  /* 0x000000ff05ff79a7 */ /* 0x0047e200081004ff */
[----:B------:R3:W2:Y:S01]  /*3580*/  @P0 SYNCS.PHASECHK.TRANS64.TRYWAIT P1, [UR5], R4 ;  /* 0x00000004ff0005a7 */ /* 0x0006a20008021105 */
[----:B------:R-:W-:-:S04]  /*3590*/  ULEA.HI UR5, UR46, UR46, URZ, 0x1 ;  /* 0x0000002e2e057291 */ /* 0x000fc8000f8f08ff */
[----:B------:R-:W-:Y:S02]  /*35a0*/  ULOP3.LUT UR6, UR5, 0xffe, URZ, 0xc0, !UPT ;  /* 0x00000ffe05067892 */ /* 0x000fe4000f8ec0ff */
[----:B------:R-:W-:Y:S02]  /*35b0*/  USHF.R.U32.HI UR38, URZ, 0x1, UR5 ;  /* 0x00000001ff267899 */ /* 0x000fe40008011605 */
[----:B------:R-:W-:Y:S02]  /*35c0*/  UIADD3 UR5, UPT, UPT, -UR6, UR46, URZ ;  /* 0x0000002e06057290 */ /* 0x000fe4000fffe1ff */
[----:B------:R-:W-:-:S04]  /*35d0*/  UIMAD UR38, UR38, 0xf0, UR66 ;  /* 0x000000f0262678a4 */ /* 0x000fc8000f8e0242 */
[----:B------:R-:W-:Y:S01]  /*35e0*/  ULEA UR38, UR5, UR38, 0x14 ;  /* 0x0000002605267291 */ /* 0x000fe2000f8ea0ff */
[----:B------:R-:W5:Y:S02]  /*35f0*/  SYNCS.PHASECHK.TRANS64.TRYWAIT P0, [UR47+0x80], R3 ;  /* 0x00008003ff0075a7 */ /* 0x000f64000800112f */
[----:B--2345:R-:W-:Y:S09]  /*3600*/  @!P0 BRA `(.L_x_59) ;  /* 0x0000007400008947 */ /* 0x03cff20003800000 */
.L_x_122:
[----:B--2---:R-:W-:Y:S01]  /*3610*/  IADD3 R4, PT, PT, R2, 0x1, RZ ;  /* 0x0000000102047810 */ /* 0x004fe20007ffe0ff */
[----:B------:R-:W-:Y:S06]  /*3620*/  BRA.U !UP4, `(.L_x_60) ;  /* 0x000000050c107547 */ /* 0x000fec000b800000 */
[----:B------:R-:W-:Y:S01]  /*3630*/  UPLOP3.LUT UP2, UPT, UPT, UPT, UPT, 0x40, 0x4 ;  /* 0x000000000004789c */ /* 0x000fe20003f4e870 */
[----:B------:R-:W-:Y:S01]  /*3640*/  UMOV UR40, UR65 ;  /* 0x0000004100287c82 */ /* 0x000fe20008000000 */
[----:B------:R-:W-:Y:S01]  /*3650*/  UMOV UR39, UR64 ;  /* 0x0000004000277c82 */ /* 0x000fe20008000000 */
[----:B------:R-:W-:-:S08]  /*3660*/  UMOV UR5, UR41 ;  /* 0x0000002900057c82 */ /* 0x000fd00008000000 */
.L_x_63:
[----:B------:R-:W-:Y:S02]  /*3670*/  UIADD3 UR40, UPT, UPT, UR40, 0x1, URZ ;  /* 0x0000000128287890 */ /* 0x000fe4000fffe0ff */
[----:B--2---:R-:W-:Y:S02]  /*3680*/  ULEA UR7, UR5, UR43, 0x3 ;  /* 0x0000002b05077291 */ /* 0x004fe4000f8e18ff */
[----:B------:R-:W-:Y:S01]  /*3690*/  UISETP.NE.AND UP3, UPT, UR40, URZ, UPT ;  /* 0x000000ff2800728c */ /* 0x000fe2000bf65270 */
[----:B---3--:R-:W-:Y:S10]  /*36a0*/  @P1 BRA `(.L_x_61) ;  /* 0x00000000000c1947 */ /* 0x008ff40003800000 */
[----:B------:R-:W-:Y:S04]  /*36b0*/  SHF.L.U32 R3, R0, 0x1f, RZ ;  /* 0x0000001f00037819 */ /* 0x000fe800000006ff */
[----:B------:R-:W2:Y:S02]  /*36c0*/  SYNCS.PHASECHK.TRANS64.TRYWAIT P0, [UR7], R3 ;  /* 0x00000003ff0075a7 */ /* 0x000ea40008001107 */
[----:B--2---:R-:W-:Y:S05]  /*36d0*/  @!P0 BRA `(.L_x_62) ;  /* 0x0000007000e48947 */ /* 0x004fea0003800000 */
.L_x_61:
[----:B------:R-:W-:Y:S01]  /*36e0*/  UISETP.NE.AND UP0, UPT, UR39, 0x1, UPT ;  /* 0x000000012700788c */ /* 0x000fe2000bf05270 */
[----:B------:R-:W-:Y:S01]  /*36f0*/  PLOP3.LUT P1, PT, PT, PT, PT, 0x80, 0x8 ;  /* 0x000000000008781c */ /* 0x000fe20003f2f070 */
[----:B------:R-:W-:Y:S02]  /*3700*/  UIADD3 UR6, UPT, UPT, UR5, 0x1, URZ ;  /* 0x0000000105067890 */ /* 0x000fe4000fffe0ff */
[----:B------:R-:W-:Y:S02]  /*3710*/  UIADD3 UR42, UPT, UPT, UR7, 0x10, URZ ;  /* 0x00000010072a7890 */ /* 0x000fe4000fffe0ff */
[----:B------:R-:W-:Y:S01]  /*3720*/  UISETP.NE.AND UP1, UPT, UR6, 0x2, UPT ;  /* 0x000000020600788c */ /* 0x000fe2000bf25270 */
[----:B------:R-:W-:Y:S01]  /*3730*/  PLOP3.LUT P0, PT, PT, PT, UP0, 0x80, 0x8 ;  /* 0x000000000008781c */ /* 0x000fe20003f0f008 */
[----:B------:R-:W-:Y:S02]  /*3740*/  UIADD3 UR39, UPT, UPT, UR39, -0x1, URZ ;  /* 0xffffffff27277890 */ /* 0x000fe4000fffe0ff */
[----:B------:R-:W-:Y:S02]  /*3750*/  USEL UR8, URZ, 0x1, UP1 ;  /* 0x00000001ff087887 */ /* 0x000fe40008800000 */
[----:B------:R-:W-:Y:S01]  /*3760*/  USEL UR41, UR6, URZ, UP1 ;  /* 0x000000ff06297287 */ /* 0x000fe20008800000 */
[----:B------:R-:W-:Y:S01]  /*3770*/  UMOV UR7, 0x40004040 ;  /* 0x4000404000077882 */ /* 0x000fe20000000000 */
[----:B------:R-:W-:Y:S02]  /*3780*/  UMOV UR9, 0x40004040 ;  /* 0x4000404000097882 */ /* 0x000fe40000000000 */
[----:B------:R-:W-:Y:S01]  /*3790*/  @UP0 ULEA UR6, UR41, UR43, 0x3 ;  /* 0x0000002b29060291 */ /* 0x000fe2000f8e18ff */
[----:B------:R-:W-:Y:S01]  /*37a0*/  LOP3.LUT R0, R0, UR8, RZ, 0x3c, !PT ;  /* 0x0000000800007c12 */ /* 0x000fe2000f8e3cff */
[----:B------:R-:W-:Y:S01]  /*37b0*/  ULEA UR8, UR5, UR45, 0xa ;  /* 0x0000002d05087291 */ /* 0x000fe2000f8e50ff */
[----:B------:R-:W-:Y:S02]  /*37c0*/  UMOV UR37, 0x40004040 ;  /* 0x4000404000257882 */ /* 0x000fe40000000000 */
[----:B--2---:R-:W-:Y:S01]  /*37d0*/  @P0 SHF.L.U32 R2, R0, 0x1f, RZ ;  /* 0x0000001f00020819 */ /* 0x004fe200000006ff */
[----:B------:R-:W-:Y:S02]  /*37e0*/  UIADD3 UR34, UPT, UPT, UR8, 0x2, URZ ;  /* 0x0000000208227890 */ /* 0x000fe4000fffe0ff */
[----:B------:R-:W-:Y:S01]  /*37f0*/  UIADD3 UR30, UPT, UPT, UR8, 0x4, URZ ;  /* 0x00000004081e7890 */ /* 0x000fe2000fffe0ff */
[----:B------:R2:W3:Y:S01]  /*3800*/  @P0 SYNCS.PHASECHK.TRANS64.TRYWAIT P1, [UR6], R2 ;  /* 0x00000002ff0005a7 */ /* 0x0004e20008021106 */
[----:B------:R-:W-:Y:S02]  /*3810*/  UIMAD UR6, UR5, 0xf00, UR4 ;  /* 0x00000f00050678a4 */ /* 0x000fe4000f8e0204 */
[----:B------:R-:W-:Y:S02]  /*3820*/  UIADD3 UR26, UPT, UPT, UR8, 0x6, URZ ;  /* 0x00000006081a7890 */ /* 0x000fe4000fffe0ff */
[----:B-1----:R-:W-:Y:S02]  /*3830*/  UIADD3 UR36, UPT, UPT, UR6, 0x2, URZ ;  /* 0x0000000206247890 */ /* 0x002fe4000fffe0ff */
[----:B------:R-:W-:Y:S02]  /*3840*/  UIADD3 UR32, UPT, UPT, UR6, 0x4, URZ ;  /* 0x0000000406207890 */ /* 0x000fe4000fffe0ff */
[----:B------:R-:W-:Y:S01]  /*3850*/  UIADD3 UR28, UPT, UPT, UR6, 0x6, URZ ;  /* 0x00000006061c7890 */ /* 0x000fe2000fffe0ff */
[----:B------:R2:W-:Y:S01]  /*3860*/  UTCIMMA gdesc[UR8], gdesc[UR6], tmem[UR38], tmem[UR62], idesc[UR63], UP2 ;  /* 0x00ff3e06080075ea */ /* 0x0005e20009000126 */
[----:B------:R-:W-:Y:S02]  /*3870*/  UIADD3 UR24, UPT, UPT, UR6, 0x780, URZ ;  /* 0x0000078006187890 */ /* 0x000fe4000fffe0ff */
[----:B------:R-:W-:Y:S02]  /*3880*/  UIADD3 UR22, UPT, UPT, UR8, 0x200, URZ ;  /* 0x0000020008167890 */ /* 0x000fe4000fffe0ff */
[----:B------:R-:W-:Y:S02]  /*3890*/  UIADD3 UR20, UPT, UPT, UR6, 0x782, URZ ;  /* 0x0000078206147890 */ /* 0x000fe4000fffe0ff */
[----:B------:R-:W-:Y:S02]  /*38a0*/  UIADD3 UR18, UPT, UPT, UR8, 0x202, URZ ;  /* 0x0000020208127890 */ /* 0x000fe4000fffe0ff */
[----:B------:R-:W-:Y:S02]  /*38b0*/  UIADD3 UR16, UPT, UPT, UR6, 0x784, URZ ;  /* 0x0000078406107890 */ /* 0x000fe4000fffe0ff */
[----:B------:R-:W-:Y:S02]  /*38c0*/  UIADD3 UR14, UPT, UPT, UR8, 0x204, URZ ;  /* 0x00000204080e7890 */ /* 0x000fe4000fffe0ff */
[----:B------:R-:W-:Y:S02]  /*38d0*/  UIADD3 UR12, UPT, UPT, UR6, 0x786, URZ ;  /* 0x00000786060c7890 */ /* 0x000fe4000fffe0ff */
[----:B------:R-:W-:Y:S02]  /*38e0*/  UIADD3 UR10, UPT, UPT, UR8, 0x206, URZ ;  /* 0x00000206080a7890 */ /* 0x000fe4000fffe0ff */
[----:B------:R-:W-:Y:S01]  /*38f0*/  UPLOP3.LUT UP2, UPT, UPT, UPT, UPT, 0x80, 0x8 ;  /* 0x000000000008789c */ /* 0x000fe20003f4f070 */
[----:B------:R-:W-:Y:S01]  /*3900*/  UMOV UR35, 0x40004040 ;  /* 0x4000404000237882 */ /* 0x000fe20000000000 */
[----:B------:R-:W-:Y:S01]  /*3910*/  UMOV UR33, 0x40004040 ;  /* 0x4000404000217882 */ /* 0x000fe20000000000 */
[----:B------:R2:W-:Y:S01]  /*3920*/  UTCIMMA gdesc[UR34], gdesc[UR36], tmem[UR38], tmem[UR60], idesc[UR61], UPT ;  /* 0x00ff3c24220075ea */ /* 0x0005e2000b800126 */
        /* <DEDUP_REMOVED lines=14> */
[----:B------:R-:W-:Y:S01]  /*3a10*/  UMOV UR11, 0x40004040 ;  /* 0x40004040000b7882 */ /* 0x000fe20000000000 */
[----:B------:R2:W-:Y:S01]  /*3a20*/  UTCIMMA gdesc[UR14], gdesc[UR16], tmem[UR38], tmem[UR50], idesc[UR51], UPT ;  /* 0x00ff32100e0075ea */ /* 0x0005e2000b800126 */
[----:B------:R2:W-:Y:S01]  /*3a30*/  UTCIMMA gdesc[UR10], gdesc[UR12], tmem[UR38], tmem[UR48], idesc[UR49], UPT ;  /* 0x00ff300c0a0075ea */ /* 0x0005e2000b800126 */
[----:B------:R2:W-:Y:S01]  /*3a40*/  UTCBAR.MULTICAST [UR42], URZ, UR44 ;  /* 0x000000ff2a0073e9 */ /* 0x0005e2000800082c */
[----:B------:R-:W-:Y:S01]  /*3a50*/  UMOV UR5, UR41 ;  /* 0x0000002900057c82 */ /* 0x000fe20008000000 */
[----:B------:R-:W-:Y:S05]  /*3a60*/  BRA.U UP3, `(.L_x_63) ;  /* 0xfffffffd03007547 */ /* 0x000fea000b83ffff */
.L_x_60:
[----:B------:R-:W-:Y:S01]  /*3a70*/  UIADD3 UR5, UPT, UPT, UR46, 0x1, URZ ;  /* 0x000000012e057890 */ /* 0x000fe2000fffe0ff */
[----:B------:R-:W-:Y:S01]  /*3a80*/  LOP3.LUT P0, RZ, R10, 0x1, RZ, 0xc0, !PT ;  /* 0x000000010aff7812 */ /* 0x000fe2000780c0ff */
[----:B--2---:R-:W-:Y:S01]  /*3a90*/  UIADD3 UR6, UPT, UPT, UR47, 0x60, URZ ;  /* 0x000000602f067890 */ /* 0x004fe2000fffe0ff */
[----:B---3--:R-:W-:Y:S01]  /*3aa0*/  ISETP.NE.AND P1, PT, R4, 0x2, PT ;  /* 0x000000020400780c */ /* 0x008fe20003f25270 */
[----:B------:R-:W-:-:S03]  /*3ab0*/  UISETP.NE.AND UP0, UPT, UR5, 0x4, UPT ;  /* 0x000000040500788c */ /* 0x000fc6000bf05270 */
[----:B------:R-:W-:Y:S01]  /*3ac0*/  SEL R2, RZ, 0x1, P1 ;  /* 0x00000001ff027807 */ /* 0x000fe20000800000 */
[----:B------:R-:W-:Y:S02]  /*3ad0*/  USEL UR7, URZ, 0x1, UP0 ;  /* 0x00000001ff077887 */ /* 0x000fe40008000000 */
[----:B------:R-:W-:Y:S01]  /*3ae0*/  USEL UR46, UR5, URZ, UP0 ;  /* 0x000000ff052e7287 */ /* 0x000fe20008000000 */
[----:B------:R3:W-:Y:S01]  /*3af0*/  UTCBAR [UR6], URZ ;  /* 0x000000ff060073e9 */ /* 0x0007e200080000ff */
[----:B------:R-:W-:Y:S02]  /*3b00*/  LOP3.LUT R12, R12, R2, RZ, 0x3c, !PT ;  /* 0x000000020c0c7212 */ /* 0x000fe400078e3cff */
[----:B------:R-:W-:Y:S02]  /*3b10*/  LOP3.LUT R7, R7, UR7, RZ, 0x3c, !PT ;  /* 0x0000000707077c12 */ /* 0x000fe4000f8e3cff */
[----:B------:R-:W-:Y:S01]  /*3b20*/  SEL R2, R4, RZ, P1 ;  /* 0x000000ff04027207 */ /* 0x000fe20000800000 */
[----:B------:R-:W-:Y:S06]  /*3b30*/  @P0 BRA `(.L_x_64) ;  /* 0xfffffff8003c0947 */ /* 0x000fec000383ffff */
[----:B------:R-:W2:Y:S01]  /*3b40*/  S2UR UR8, SR_CgaCtaId ;  /* 0x00000000000879c3 */ /* 0x000ea20000008800 */
[----:B------:R-:W-:Y:S01]  /*3b50*/  ELECT P0, URZ, PT ;  /* 0x0000000000ff782f */ /* 0x000fe20003800000 */
[----:B------:R-:W-:Y:S01]  /*3b60*/  IMAD.MOV.U32 R2, RZ, RZ, 0x1 ;  /* 0x00000001ff027424 */ /* 0x000fe200078e00ff */
[----:B------:R-:W-:Y:S01]  /*3b70*/  UIADD3 UR43, UPT, UPT, UR43, 0x80, URZ ;  /* 0x000000802b2b7890 */ /* 0x000fe2000fffe0ff */
[----:B------:R-:W-:Y:S01]  /*3b80*/  SHF.L.U32 R0, R7, 0x1f, RZ ;  /* 0x0000001f07007819 */ /* 0x000fe200000006ff */
[----:B------:R-:W-:-:S03]  /*3b90*/  UMOV UR4, 0x40 ;  /* 0x0000004000047882 */ /* 0x000fc60000000000 */
[----:B------:R-:W-:Y:S01]  /*3ba0*/  UVIRTCOUNT.DEALLOC.SMPOOL 0x80 ;  /* 0x000000800000784c */ /* 0x000fe20000000000 */
[----:B--2---:R-:W-:Y:S02]  /*3bb0*/  ULEA UR8, UR8, UR4, 0x18 ;  /* 0x0000000408087291 */ /* 0x004fe4000f8ec0ff */
[----:B------:R-:W-:-:S07]  /*3bc0*/  ULEA UR4, UR46, UR43, 0x3 ;  /* 0x0000002b2e047291 */ /* 0x000fce000f8e18ff */
[----:B------:R2:W-:Y:S02]  /*3bd0*/  @P0 STS.U8 [UR8+0x1c], R2 ;  /* 0x00001c02ff000988 */ /* 0x0005e40008000008 */
[----:B------:R-:W4:Y:S02]  /*3be0*/  SYNCS.PHASECHK.TRANS64.TRYWAIT P0, [UR4], R0 ;  /* 0x00000000ff0075a7 */ /* 0x000f240008001104 */
[----:B--2-4-:R-:W-:Y:S05]  /*3bf0*/  @!P0 BRA `(.L_x_65) ;  /* 0x0000006c00b48947 */ /* 0x014fea0003800000 */
.L_x_125:
[----:B------:R-:W-:-:S04]  /*3c00*/  UIADD3 UR4, UPT, UPT, UR46, 0x1, URZ ;  /* 0x000000012e047890 */ /* 0x000fc8000fffe0ff */
[----:B------:R-:W-:-:S04]  /*3c10*/  UISETP.NE.AND UP0, UPT, UR4, 0x4, UPT ;  /* 0x000000040400788c */ /* 0x000fc8000bf05270 */
[----:B---3--:R-:W-:Y:S02]  /*3c20*/  USEL UR6, URZ, 0x1, UP0 ;  /* 0x00000001ff067887 */ /* 0x008fe40008000000 */
[----:B------:R-:W-:-:S04]  /*3c30*/  USEL UR4, UR4, URZ, UP0 ;  /* 0x000000ff04047287 */ /* 0x000fc80008000000 */
[----:B------:R-:W-:Y:S01]  /*3c40*/  ULEA UR5, UR4, UR43, 0x3 ;  /* 0x0000002b04057291 */ /* 0x000fe2000f8e18ff */
[----:B--2---:R-:W-:-:S04]  /*3c50*/  LOP3.LUT R0, R7, UR6, RZ, 0x3c, !PT ;  /* 0x0000000607007c12 */ /* 0x004fc8000f8e3cff */
[----:B------:R-:W-:-:S04]  /*3c60*/  SHF.L.U32 R2, R0, 0x1f, RZ ;  /* 0x0000001f00027819 */ /* 0x000fc800000006ff */
[----:B------:R-:W2:Y:S02]  /*3c70*/  SYNCS.PHASECHK.TRANS64.TRYWAIT P0, [UR5], R2 ;  /* 0x00000002ff0075a7 */ /* 0x000ea40008001105 */
[----:B--2---:R-:W-:Y:S05]  /*3c80*/  @!P0 BRA `(.L_x_66) ;  /* 0x0000006c00a88947 */ /* 0x004fea0003800000 */
.L_x_127:
[----:B------:R-:W-:-:S04]  /*3c90*/  UIADD3 UR4, UPT, UPT, UR4, 0x1, URZ ;  /* 0x0000000104047890 */ /* 0x000fc8000fffe0ff */
[----:B------:R-:W-:-:S04]  /*3ca0*/  UISETP.NE.AND UP0, UPT, UR4, 0x4, UPT ;  /* 0x000000040400788c */ /* 0x000fc8000bf05270 */
[----:B------:R-:W-:Y:S02]  /*3cb0*/  USEL UR6, URZ, 0x1, UP0 ;  /* 0x00000001ff067887 */ /* 0x000fe40008000000 */
[----:B------:R-:W-:-:S04]  /*3cc0*/  USEL UR4, UR4, URZ, UP0 ;  /* 0x000000ff04047287 */ /* 0x000fc80008000000 */
[----:B------:R-:W-:Y:S01]  /*3cd0*/  ULEA UR5, UR4, UR43, 0x3 ;  /* 0x0000002b04057291 */ /* 0x000fe2000f8e18ff */
[----:B------:R-:W-:-:S04]  /*3ce0*/  LOP3.LUT R0, R0, UR6, RZ, 0x3c, !PT ;  /* 0x0000000600007c12 */ /* 0x000fc8000f8e3cff */
[----:B--2---:R-:W-:-:S04]  /*3cf0*/  SHF.L.U32 R2, R0, 0x1f, RZ ;  /* 0x0000001f00027819 */ /* 0x004fc800000006ff */
[----:B------:R-:W2:Y:S02]  /*3d00*/  SYNCS.PHASECHK.TRANS64.TRYWAIT P0, [UR5], R2 ;  /* 0x00000002ff0075a7 */ /* 0x000ea40008001105 */
[----:B--2---:R-:W-:Y:S05]  /*3d10*/  @!P0 BRA `(.L_x_67) ;  /* 0x0000006c009c8947 */ /* 0x004fea0003800000 */
.L_x_129:
[----:B------:R-:W-:-:S04]  /*3d20*/  UIADD3 UR4, UPT, UPT, UR4, 0x1, URZ ;  /* 0x0000000104047890 */ /* 0x000fc8000fffe0ff */
[----:B------:R-:W-:-:S04]  /*3d30*/  UISETP.NE.AND UP0, UPT, UR4, 0x4, UPT ;  /* 0x000000040400788c */ /* 0x000fc8000bf05270 */
[----:B------:R-:W-:Y:S02]  /*3d40*/  USEL UR5, URZ, 0x1, UP0 ;  /* 0x00000001ff057887 */ /* 0x000fe40008000000 */
[----:B------:R-:W-:-:S04]  /*3d50*/  USEL UR4, UR4, URZ, UP0 ;  /* 0x000000ff04047287 */ /* 0x000fc80008000000 */
[----:B------:R-:W-:Y:S01]  /*3d60*/  ULEA UR4, UR4, UR43, 0x3 ;  /* 0x0000002b04047291 */ /* 0x000fe2000f8e18ff */
[----:B------:R-:W-:-:S04]  /*3d70*/  LOP3.LUT R0, R0, UR5, RZ, 0x3c, !PT ;  /* 0x0000000500007c12 */ /* 0x000fc8000f8e3cff */
[----:B------:R-:W-:-:S04]  /*3d80*/  SHF.L.U32 R0, R0, 0x1f, RZ ;  /* 0x0000001f00007819 */ /* 0x000fc800000006ff */
[----:B------:R-:W3:Y:S02]  /*3d90*/  SYNCS.PHASECHK.TRANS64.TRYWAIT P0, [UR4], R0 ;  /* 0x00000000ff0075a7 */ /* 0x000ee40008001104 */
[----:B---3--:R-:W-:Y:S05]  /*3da0*/  @!P0 BRA `(.L_x_68) ;  /* 0x0000006c00908947 */ /* 0x008fea0003800000 */
.L_x_131:
[----:B------:R-:W-:Y:S01]  /*3db0*/  NOP ;  /* 0x0000000000007918 */ /* 0x000fe20000000000 */
[----:B--2---:R-:W2:Y:S01]  /*3dc0*/  LDS R0, [UR8+0x14] ;  /* 0x00001408ff007984 */ /* 0x004ea20008000800 */
[----:B------:R-:W-:Y:S01]  /*3dd0*/  ULOP3.LUT UR4, UR66, 0xffff, URZ, 0xc0, !UPT ;  /* 0x0000ffff42047892 */ /* 0x000fe2000f8ec0ff */
[----:B------:R-:W-:Y:S01]  /*3de0*/  UMOV UR5, 0xffff ;  /* 0x0000ffff00057882 */ /* 0x000fe20000000000 */
[----:B------:R-:W-:Y:S02]  /*3df0*/  UMOV UR6, 0x1 ;  /* 0x0000000100067882 */ /* 0x000fe40000000000 */
[----:B------:R-:W-:-:S04]  /*3e00*/  USHF.R.U32.HI UR4, URZ, 0x5, UR4 ;  /* 0x00000005ff047899 */ /* 0x000fc80008011604 */
[----:B------:R-:W-:Y:S02]  /*3e10*/  USHF.L.U32 UR5, UR5, UR4, URZ ;  /* 0x0000000405057299 */ /* 0x000fe400080006ff */
[----:B------:R-:W-:-:S04]  /*3e20*/  USHF.L.U32 UR4, UR6, UR4, URZ ;  /* 0x0000000406047299 */ /* 0x000fc800080006ff */
[----:B--2---:R-:W-:-:S04]  /*3e30*/  LOP3.LUT R0, R0, UR5, RZ, 0xc0, !PT ;  /* 0x0000000500007c12 */ /* 0x004fc8000f8ec0ff */
[----:B------:R-:W-:-:S13]  /*3e40*/  ISETP.NE.AND P0, PT, R0, UR5, PT ;  /* 0x0000000500007c0c */ /* 0x000fda000bf05270 */
[----:B------:R-:W-:Y:S05]  /*3e50*/  @P0 BRA `(.L_x_69) ;  /* 0x0000000000580947 */ /* 0x000fea0003800000 */
[----:B------:R-:W2:Y:S02]  /*3e60*/  LDS R0, [UR8+0x18] ;  /* 0x00001808ff007984 */ /* 0x000ea40008000800 */
[----:B--2---:R-:W-:-:S04]  /*3e70*/  LOP3.LUT R0, R0, UR4, RZ, 0xc0, !PT ;  /* 0x0000000400007c12 */ /* 0x004fc8000f8ec0ff */
[----:B------:R-:W-:-:S13]  /*3e80*/  ISETP.NE.AND P0, PT, R0, UR4, PT ;  /* 0x0000000400007c0c */ /* 0x000fda000bf05270 */
[----:B------:R-:W-:Y:S05]  /*3e90*/  @P0 BRA `(.L_x_70) ;  /* 0x00000000003c0947 */ /* 0x000fea0003800000 */
[----:B------:R-:W2:Y:S01]  /*3ea0*/  S2R R2, SR_LANEID ;  /* 0x0000000000027919 */ /* 0x000ea20000000000 */
[----:B------:R-:W-:-:S06]  /*3eb0*/  ULOP3.LUT UR5, URZ, UR5, URZ, 0x33, !UPT ;  /* 0x00000005ff057292 */ /* 0x000fcc000f8e33ff */
[----:B------:R-:W-:-:S04]  /*3ec0*/  IMAD.U32 R0, RZ, RZ, UR5 ;  /* 0x00000005ff007e24 */ /* 0x000fc8000f8e00ff */
[----:B------:R3:W4:Y:S02]  /*3ed0*/  REDUX UR7, R0 ;  /* 0x00000000000773c4 */ /* 0x0007240000000000 */
[----:B------:R1:W-:Y:S01]  /*3ee0*/  UTCATOMSWS.AND URZ, UR5 ;  /* 0x0000000500ff79e3 */ /* 0x0003e20008000000 */
[----:B---3--:R-:W-:Y:S01]  /*3ef0*/  LOP3.LUT R0, RZ, UR4, RZ, 0x33, !PT ;  /* 0x00000004ff007c12 */ /* 0x008fe2000f8e33ff */
[----:B------:R-:W-:Y:S02]  /*3f00*/  VOTEU.ANY UR4, UPT, PT ;  /* 0x0000000000047886 */ /* 0x000fe400038e0100 */
[----:B------:R-:W-:Y:S02]  /*3f10*/  UFLO.U32 UR4, UR4 ;  /* 0x00000004000472bd */ /* 0x000fe400080e0000 */
[----:B------:R-:W3:Y:S04]  /*3f20*/  REDUX UR6, R0 ;  /* 0x00000000000673c4 */ /* 0x000ee80000000000 */
[----:B--2---:R-:W-:-:S02]  /*3f30*/  ISETP.EQ.U32.AND P0, PT, R2, UR4, PT ;  /* 0x0000000402007c0c */ /* 0x004fc4000bf02070 */
[----:B----4-:R-:W-:-:S11]  /*3f40*/  MOV R2, UR7 ;  /* 0x0000000700027c02 */ /* 0x010fd60008000f00 */
[----:B------:R2:W-:Y:S01]  /*3f50*/  @P0 ATOMS.AND RZ, [UR8+0x14], R2 ;  /* 0x00001402ffff098c */ /* 0x0005e2000a800008 */
[----:B---3--:R-:W-:-:S05]  /*3f60*/  IMAD.U32 R0, RZ, RZ, UR6 ;  /* 0x00000006ff007e24 */ /* 0x008fca000f8e00ff */
[----:B------:R2:W-:Y:S01]  /*3f70*/  @P0 ATOMS.AND RZ, [UR8+0x18], R0 ;  /* 0x00001800ffff098c */ /* 0x0005e2000a800008 */
[----:B-1----:R-:W-:Y:S05]  /*3f80*/  BRA `(.L_x_71) ;  /* 0x0000000000147947 */ /* 0x002fea0003800000 */
.L_x_70:
[----:B------:R-:W-:Y:S02]  /*3f90*/  MOV R2, 0x3fb0 ;  /* 0x00003fb000027802 */ /* 0x000fe40000000f00 */
[----:B-1----:R-:W-:Y:S05]  /*3fa0*/  CALL.REL.NOINC `($__internal_0_$__cuda_sm10x_tcgen05_guardrail_trap_col_being_dealloced_not_returned_by_alloc) ;  /* 0x0000006c00b47944 */ /* 0x002fea0003c00000 */
[----:B------:R-:W-:Y:S05]  /*3fb0*/  BRA `(.L_x_71) ;  /* 0x0000000000087947 */ /* 0x000fea0003800000 */
.L_x_69:
[----:B------:R-:W-:Y:S02]  /*3fc0*/  MOV R2, 0x3fe0 ;  /* 0x00003fe000027802 */ /* 0x000fe40000000f00 */
[----:B-1----:R-:W-:Y:S05]  /*3fd0*/  CALL.REL.NOINC `($__internal_2_$__cuda_sm10x_tcgen05_guardrail_trap_unallocated_columns_being_dealloced) ;  /* 0x0000006c00c07944 */ /* 0x002fea0003c00000 */
.L_x_71:
[----:B------:R-:W-:Y:S01]  /*3fe0*/  NOP ;  /* 0x0000000000007918 */ /* 0x000fe20000000000 */
[----:B------:R-:W-:Y:S05]  /*3ff0*/  EXIT ;  /* 0x000000000000794d */ /* 0x000fea0003800000 */
.L_x_53:
[----:B------:R-:W-:-:S09]  /*4000*/  UISETP.NE.OR UP0, UPT, UR14, 0x3, !UP3 ;  /* 0x000000030e00788c */ /* 0x000fd2000df05670 */
[----:B------:R-:W-:Y:S05]  /*4010*/  BRA.U UP0, `(.L_x_72) ;  /* 0x00000011002c7547 */ /* 0x000fea000b800000 */
[----:B------:R-:W3:Y:S01]  /*4020*/  LDCU.64 UR4, c[0x0][0x888] ;  /* 0x00011100ff0477ac */ /* 0x000ee20008000a00 */
[----:B------:R-:W-:Y:S02]  /*4030*/  HFMA2 R10, -RZ, RZ, 0, 0 ;  /* 0x00000000ff0a7431 */ /* 0x000fe400000001ff */
[----:B------:R-:W-:Y:S01]  /*4040*/  IMAD.MOV.U32 R9, RZ, RZ, 0x1 ;  /* 0x00000001ff097424 */ /* 0x000fe200078e00ff */
[----:B------:R-:W-:Y:S01]  /*4050*/  MOV R11, 0x3c00 ;  /* 0x00003c00000b7802 */ /* 0x000fe20000000f00 */
[----:B------:R-:W4:Y:S01]  /*4060*/  LDCU UR37, c[0x0][0x370] ;  /* 0x00006e00ff2577ac */ /* 0x000f220008000800 */
[----:B------:R-:W-:Y:S01]  /*4070*/  IMAD.MOV.U32 R8, RZ, RZ, RZ ;  /* 0x000000ffff087224 */ /* 0x000fe200078e00ff */
[----:B------:R-:W4:Y:S01]  /*4080*/  LDCU.128 UR40, c[0x0][0xb10] ;  /* 0x00016200ff2877ac */ /* 0x000f220008000c00 */
[----:B------:R-:W5:Y:S01]  /*4090*/  LDCU UR31, c[0x0][0x374] ;  /* 0x00006e80ff1f77ac */ /* 0x000f620008000800 */
[----:B------:R-:W1:Y:S01]  /*40a0*/  LDCU.64 UR38, c[0x0][0x890] ;  /* 0x00011200ff2677ac */ /* 0x000e620008000a00 */
[----:B---3--:R-:W-:Y:S01]  /*40b0*/  UISETP.NE.U32.AND UP0, UPT, UR4, URZ, UPT ;  /* 0x000000ff0400728c */ /* 0x008fe2000bf05070 */
[----:B------:R-:W3:Y:S01]  /*40c0*/  LDCU UR21, c[0x0][0xb0c] ;  /* 0x00016180ff1577ac */ /* 0x000ee20008000800 */
[----:B------:R-:W2:Y:S01]  /*40d0*/  LDCU UR51, c[0x0][0xb20] ;  /* 0x00016400ff3377ac */ /* 0x000ea20008000800 */
[----:B------:R-:W2:Y:S01]  /*40e0*/  LDCU UR4, c[0x0][0xb30] ;  /* 0x00016600ff0477ac */ /* 0x000ea20008000800 */
[----:B------:R-:W-:Y:S01]  /*40f0*/  UMOV UR29, 0x400 ;  /* 0x00000400001d7882 */ /* 0x000fe20000000000 */
[----:B----4-:R-:W-:-:S02]  /*4100*/  UIMAD.WIDE.U32 UR6, UR37, UR40, URZ ;  /* 0x00000028250672a5 */ /* 0x010fc4000f8e00ff */
[----:B------:R-:W-:Y:S02]  /*4110*/  ULEA UR29, UR48, UR29, 0x18 ;  /* 0x0000001d301d7291 */ /* 0x000fe4000f8ec0ff */
[----:B-----5:R-:W-:Y:S02]  /*4120*/  UIMAD.WIDE.U32 UR8, UR31, UR43, URZ ;  /* 0x0000002b1f0872a5 */ /* 0x020fe4000f8e00ff */
[----:B------:R-:W-:Y:S02]  /*4130*/  UISETP.NE.AND.EX UP6, UPT, UR5, URZ, UPT, UP0 ;  /* 0x000000ff0500728c */ /* 0x000fe4000bfc5300 */
[----:B------:R-:W-:Y:S02]  /*4140*/  UISETP.NE.AND UP0, UPT, UR15, 0x1, UPT ;  /* 0x000000010f00788c */ /* 0x000fe4000bf05270 */
[----:B-1----:R-:W-:Y:S02]  /*4150*/  UISETP.NE.U32.AND UP0, UPT, UR38, URZ, UPT ;  /* 0x000000ff2600728c */ /* 0x002fe4000bf05070 */
[----:B------:R-:W-:-:S02]  /*4160*/  UIADD3 UR49, UPT, UPT, UR29, 0x20, URZ ;  /* 0x000000201d317890 */ /* 0x000fc4000fffe0ff */
[----:B------:R-:W-:Y:S01]  /*4170*/  USEL UR50, URZ, 0x1, UP5 ;  /* 0x00000001ff327887 */ /* 0x000fe2000a800000 */
[----:B------:R-:W-:Y:S01]  /*4180*/  UMOV UR5, UR7 ;  /* 0x0000000700057c82 */ /* 0x000fe20008000000 */
[----:B------:R-:W-:Y:S01]  /*4190*/  UMOV UR44, UR9 ;  /* 0x00000009002c7c82 */ /* 0x000fe20008000000 */
[----:B------:R-:W-:Y:S02]  /*41a0*/  UISETP.GE.AND UP3, UPT, UR15, 0x1, UPT ;  /* 0x000000010f00788c */ /* 0x000fe4000bf66270 */
[----:B------:R-:W-:Y:S02]  /*41b0*/  UISETP.NE.AND.EX UP5, UPT, UR39, URZ, UPT, UP0 ;  /* 0x000000ff2700728c */ /* 0x000fe4000bfa5300 */
[----:B------:R-:W-:Y:S01]  /*41c0*/  UPRMT UR49, UR48, 0x654, UR49 ;  /* 0x0000065430317896 */ /* 0x000fe20008000031 */
[----:B------:R-:W1:Y:S01]  /*41d0*/  LDCU.64 UR52, c[0x0][0x348] ;  /* 0x00006900ff3477ac */ /* 0x000e620008000a00 */
[----:B------:R-:W-:Y:S01]  /*41e0*/  UPLOP3.LUT UP1, UPT, UPT, UPT, UPT, 0x40, 0x4 ;  /* 0x000000000004789c */ /* 0x000fe20003f2e870 */
[----:B------:R-:W4:Y:S01]  /*41f0*/  LDCU.64 UR22, c[0x0][0xb28] ;  /* 0x00016500ff1677ac */ /* 0x000f220008000a00 */
[----:B---3--:R-:W-:-:S02]  /*4200*/  UISETP.NE.AND UP3, UPT, UR21, 0x1, UPT ;  /* 0x000000011500788c */ /* 0x008fc4000bf65270 */
[----:B------:R-:W-:Y:S02]  /*4210*/  USHF.R.U32.HI UR48, URZ, UR41, UR5 ;  /* 0x00000029ff307299 */ /* 0x000fe40008011605 */
[----:B--2---:R-:W-:Y:S02]  /*4220*/  USHF.R.U32.HI UR44, URZ, UR51, UR44 ;  /* 0x00000033ff2c7299 */ /* 0x004fe4000801162c */
[----:B------:R-:W-:Y:S02]  /*4230*/  UISETP.NE.AND UP0, UPT, UR42, 0x1, UPT ;  /* 0x000000012a00788c */ /* 0x000fe4000bf05270 */
[----:B------:R-:W-:-:S11]  /*4240*/  UISETP.NE.AND UP4, UPT, UR4, 0x1, UPT ;  /* 0x000000010400788c */ /* 0x000fd6000bf85270 */
.L_x_80:
[----:B------:R-:W-:Y:S02]  /*4250*/  LEA R2, R8, UR29, 0x3 ;  /* 0x0000001d08027c11 */ /* 0x000fe4000f8e18ff */
[----:B------:R-:W-:Y:S02]  /*4260*/  SHF.L.U32 R0, R10, 0x1f, RZ ;  /* 0x0000001f0a007819 */ /* 0x000fe400000006ff */
[----:B------:R-:W-:Y:S02]  /*4270*/  LEA R4, R8, UR29, 0x4 ;  /* 0x0000001d08047c11 */ /* 0x000fe4000f8e20ff */
[----:B------:R-:W2:Y:S02]  /*4280*/  SYNCS.PHASECHK.TRANS64.TRYWAIT P0, [R2+URZ+0x40], R0 ;  /* 0x00004000020075a7 */ /* 0x000ea400080011ff */
[----:B--2---:R-:W-:Y:S05]  /*4290*/  @!P0 BRA `(.L_x_73) ;  /* 0x00000068006c8947 */ /* 0x004fea0003800000 */
.L_x_132:
[----:B------:R-:W3:Y:S01]  /*42a0*/  LDS.128 R4, [R4+0xd0] ;  /* 0x0000d00004047984 */ /* 0x000ee20000000c00 */
[----:B------:R-:W-:Y:S01]  /*42b0*/  UISETP.GE.AND UP0, UPT, UR15, 0x1, UPT ;  /* 0x000000010f00788c */ /* 0x000fe2000bf06270 */
[----:B------:R-:W-:Y:S01]  /*42c0*/  @!PT LDS RZ, [RZ] ;  /* 0x00000000fffff984 */ /* 0x000fe20000000800 */
[----:B------:R-:W-:Y:S01]  /*42d0*/  @!PT LDS RZ, [RZ] ;  /* 0x00000000fffff984 */ /* 0x000fe20000000800 */
[----:B------:R-:W-:Y:S01]  /*42e0*/  @!PT LDS RZ, [RZ] ;  /* 0x00000000fffff984 */ /* 0x000fe20000000800 */
[----:B------:R-:W-:Y:S01]  /*42f0*/  @!PT LDS RZ, [RZ] ;  /* 0x00000000fffff984 */ /* 0x000fe20000000800 */
[----:B------:R5:W-:Y:S06]  /*4300*/  MEMBAR.ALL.CTA ;  /* 0x0000000000007992 */ /* 0x000bec0000008000 */
[----:B-----5:R-:W5:Y:S01]  /*4310*/  FENCE.VIEW.ASYNC.S ;  /* 0x00000000000073c6 */ /* 0x020f620000000000 */
[----:B---3--:R-:W-:Y:S11]  /*4320*/  LOP3.LUT P0, RZ, R6, 0x1, RZ, 0xc0, !PT ;  /* 0x0000000106ff7812 */ /* 0x008ff6000780c0ff */
[----:B------:R-:W-:Y:S02]  /*4330*/  @!UPT UIADD3 URZ, UPT, UPT, URZ, URZ, URZ ;  /* 0x000000fffffff290 */ /* 0x000fe4000fffe0ff */
[----:B-----5:R-:W-:Y:S01]  /*4340*/  VOTEU.ANY UP3, P0 ;  /* 0x0000000000ff7886 */ /* 0x020fe20000060100 */
[----:B------:R-:W-:Y:S11]  /*4350*/  PLOP3.LUT P0, PT, PT, PT, UP3, 0x80, 0x8 ;  /* 0x000000000008781c */ /* 0x000ff60003f0f038 */
[----:B------:R-:W-:Y:S02]  /*4360*/  @!UPT UIADD3 URZ, UPT, UPT, URZ, URZ, URZ ;  /* 0x000000fffffff290 */ /* 0x000fe4000fffe0ff */
[----:B--2---:R-:W-:Y:S02]  /*4370*/  @P0 SHF.R.U32.HI R0, RZ, 0x10, R5 ;  /* 0x00000010ff000819 */ /* 0x004fe40000011605 */
[----:B------:R-:W-:Y:S02]  /*4380*/  @P0 MOV R3, R4 ;  /* 0x0000000400030202 */ /* 0x000fe40000000f00 */
[----:B------:R-:W-:Y:S01]  /*4390*/  @P0 R2UR UR4, R0 ;  /* 0x00000000000402ca */ /* 0x000fe200000e0000 */
[----:B------:R-:W-:Y:S01]  /*43a0*/  VIADD R0, R2, 0x50 ;  /* 0x0000005002007836 */ /* 0x000fe20000000000 */
[----:B------:R-:W-:Y:S02]  /*43b0*/  @P0 LOP3.LUT R4, R5, 0xffff, RZ, 0xc0, !PT ;  /* 0x0000ffff05040812 */ /* 0x000fe400078ec0ff */
[----:B------:R-:W-:Y:S02]  /*43c0*/  @P0 R2UR UR6, R3 ;  /* 0x00000000030602ca */ /* 0x000fe400000e0000 */
[----:B------:R-:W-:Y:S02]  /*43d0*/  PRMT R0, RZ, 0x654, R0 ;  /* 0x00000654ff007816 */ /* 0x000fe40000000000 */
[----:B------:R-:W-:Y:S02]  /*43e0*/  @P0 R2UR UR5, R4 ;  /* 0x00000000040502ca */ /* 0x000fe400000e0000 */
[----:B------:R2:W-:Y:S03]  /*43f0*/  SYNCS.ARRIVE.TRANS64.RED.A1T0 RZ, [R0+URZ], RZ ;  /* 0x000000ff00ff79a7 */ /* 0x0005e600081004ff */
[----:B------:R-:W-:Y:S04]  /*4400*/  @UP3 UMOV UR30, UR4 ;  /* 0x00000004001e3c82 */ /* 0x000fe80008000000 */
[----:B------:R-:W-:Y:S04]  /*4410*/  @UP3 UMOV UR14, UR6 ;  /* 0x00000006000e3c82 */ /* 0x000fe80008000000 */
[----:B------:R-:W-:Y:S01]  /*4420*/  @UP3 UMOV UR13, UR5 ;  /* 0x00000005000d3c82 */ /* 0x000fe20008000000 */
[----:B------:R-:W-:Y:S05]  /*4430*/  BRA.U !UP0, `(.L_x_74) ;  /* 0x0000000108c07547 */ /* 0x000fea000b800000 */
[----:B------:R-:W-:Y:S02]  /*4440*/  UIMAD.WIDE.U32 UR8, UR13, UR43, URZ ;  /* 0x0000002b0d0872a5 */ /* 0x000fe4000f8e00ff */
[----:B------:R-:W-:Y:S02]  /*4450*/  UP2UR UR12, UPR, URZ, 0x4 ;  /* 0x00000004ff0c7883 */ /* 0x000fe40008000000 */
[----:B------:R-:W-:Y:S02]  /*4460*/  UISETP.NE.AND UP2, UPT, UR42, 0x1, UPT ;  /* 0x000000012a00788c */ /* 0x000fe4000bf45270 */
[----:B------:R-:W-:Y:S02]  /*4470*/  UIMAD.WIDE.U32 UR10, UR14, UR40, URZ ;  /* 0x000000280e0a72a5 */ /* 0x000fe4000f8e00ff */
[----:B------:R-:W-:Y:S02]  /*4480*/  USEL UR4, UR31, UR44, !UP2 ;  /* 0x0000002c1f047287 */ /* 0x000fe4000d000000 */
[----:B------:R-:W-:Y:S02]  /*4490*/  UISETP.NE.AND UP0, UPT, UR21, 0x1, UPT ;  /* 0x000000011500788c */ /* 0x000fe4000bf05270 */
[----:B------:R-:W-:Y:S02]  /*44a0*/  UP2UR UR20, UPR, URZ, 0x2 ;  /* 0x00000002ff147883 */ /* 0x000fe40008000000 */
[----:B------:R-:W-:Y:S02]  /*44b0*/  UISETP.NE.AND UP1, UPT, UR15, 0x1, UPT ;  /* 0x000000010f00788c */ /* 0x000fe4000bf25270 */
[----:B----4-:R-:W-:Y:S02]  /*44c0*/  UIMAD.WIDE.U32 UR16, UR4, UR22, URZ ;  /* 0x00000016041072a5 */ /* 0x010fe4000f8e00ff */
[----:B------:R-:W-:Y:S01]  /*44d0*/  USEL UR7, UR37, UR48, !UP0 ;  /* 0x0000003025077287 */ /* 0x000fe2000c000000 */
[----:B------:R-:W-:Y:S02]  /*44e0*/  UMOV UR5, UR9 ;  /* 0x0000000900057c82 */ /* 0x000fe40008000000 */
[----:B------:R-:W-:Y:S02]  /*44f0*/  USHF.R.U32.HI UR6, URZ, UR51, UR5 ;  /* 0x00000033ff067299 */ /* 0x000fe40008011605 */
[----:B------:R-:W-:Y:S02]  /*4500*/  UIMAD.WIDE.U32 UR18, UR7, UR22, URZ ;  /* 0x00000016071272a5 */ /* 0x000fe4000f8e00ff */
[----:B------:R-:W-:Y:S02]  /*4510*/  USEL UR6, UR13, UR6, !UP2 ;  /* 0x000000060d067287 */ /* 0x000fe4000d000000 */
[----:B------:R-:W-:Y:S01]  /*4520*/  UISETP.NE.AND UP2, UPT, UR12, URZ, UPT ;  /* 0x000000ff0c00728c */ /* 0x000fe2000bf45270 */
[----:B------:R-:W-:Y:S01]  /*4530*/  UMOV UR5, UR11 ;  /* 0x0000000b00057c82 */ /* 0x000fe20008000000 */
[----:B------:R-:W-:Y:S02]  /*4540*/  UIMAD.WIDE.U32 UR10, UR6, UR22, URZ ;  /* 0x00000016060a72a5 */ /* 0x000fe4000f8e00ff */
[----:B------:R-:W-:Y:S03]  /*4550*/  USHF.R.U32.HI UR8, URZ, UR41, UR5 ;  /* 0x00000029ff087299 */ /* 0x000fe60008011605 */
[----:B------:R-:W-:Y:S02]  /*4560*/  UMOV UR5, UR17 ;  /* 0x0000001100057c82 */ /* 0x000fe40008000000 */
[----:B------:R-:W-:Y:S03]  /*4570*/  @UP1 USHF.R.U32.HI UR4, URZ, UR23, UR5 ;  /* 0x00000017ff041299 */ /* 0x000fe60008011605 */
[----:B------:R-:W-:Y:S01]  /*4580*/  UMOV UR5, UR19 ;  /* 0x0000001300057c82 */ /* 0x000fe20008000000 */
[----:B------:R-:W-:Y:S02]  /*4590*/  UIMAD UR4, UR15, UR4, URZ ;  /* 0x000000040f0472a4 */ /* 0x000fe4000f8e02ff */
[----:B------:R-:W-:Y:S02]  /*45a0*/  @UP1 USHF.R.U32.HI UR7, URZ, UR23, UR5 ;  /* 0x00000017ff071299 */ /* 0x000fe40008011605 */
[----:B------:R-:W-:Y:S02]  /*45b0*/  USEL UR5, UR14, UR8, !UP0 ;  /* 0x000000080e057287 */ /* 0x000fe4000c000000 */
[----:B------:R-:W-:Y:S02]  /*45c0*/  UIMAD UR8, UR15, UR7, URZ ;  /* 0x000000070f0872a4 */ /* 0x000fe4000f8e02ff */
[----:B------:R-:W-:Y:S03]  /*45d0*/  UISETP.GE.AND UP0, UPT, UR6, UR4, UPT ;  /* 0x000000040600728c */ /* 0x000fe6000bf06270 */
[----:B------:R-:W-:Y:S01]  /*45e0*/  UMOV UR4, UR11 ;  /* 0x0000000b00047c82 */ /* 0x000fe20008000000 */
[----:B------:R-:W-:Y:S02]  /*45f0*/  UISETP.GE.OR UP0, UPT, UR5, UR8, UP0 ;  /* 0x000000080500728c */ /* 0x000fe40008706670 */
[----:B------:R-:W-:Y:S02]  /*4600*/  USHF.R.U32.HI UR4, URZ, UR23, UR4 ;  /* 0x00000017ff047299 */ /* 0x000fe40008011604 */
[----:B------:R-:W-:Y:S02]  /*4610*/  UIMAD.WIDE.U32 UR8, UR5, UR22, URZ ;  /* 0x00000016050872a5 */ /* 0x000fe4000f8e00ff */
[----:B------:R-:W-:Y:S04]  /*4620*/  USEL UR10, UR6, UR4, !UP1 ;  /* 0x00000004060a7287 */ /* 0x000fe8000c800000 */
[----:B------:R-:W-:Y:S01]  /*4630*/  UIADD3 UR11, UPT, UPT, -UR10, URZ, URZ ;  /* 0x000000ff0a0b7290 */ /* 0x000fe2000fffe1ff */
[----:B------:R-:W-:Y:S02]  /*4640*/  @!UP0 UMOV UR4, UR9 ;  /* 0x0000000900048c82 */ /* 0x000fe40008000000 */
[----:B------:R-:W-:Y:S02]  /*4650*/  @!UP0 USHF.R.U32.HI UR4, URZ, UR23, UR4 ;  /* 0x00000017ff048299 */ /* 0x000fe40008011604 */
[----:B------:R-:W-:Y:S02]  /*4660*/  UIMAD UR8, UR15, UR11, UR6 ;  /* 0x0000000b0f0872a4 */ /* 0x000fe4000f8e0206 */
[----:B------:R-:W-:Y:S02]  /*4670*/  @!UP0 USEL UR4, UR5, UR4, !UP1 ;  /* 0x0000000405048287 */ /* 0x000fe4000c800000 */
[----:B------:R-:W-:Y:S02]  /*4680*/  UISETP.NE.AND UP1, UPT, UR20, URZ, UPT ;  /* 0x000000ff1400728c */ /* 0x000fe4000bf25270 */
[----:B------:R-:W-:Y:S02]  /*4690*/  @!UP0 UIMAD UR7, UR7, UR8, UR4 ;  /* 0x00000008070782a4 */ /* 0x000fe4000f8e0204 */
[----:B------:R-:W-:Y:S02]  /*46a0*/  @!UP0 UIADD3 UR9, UPT, UPT, UR10, -UR4, URZ ;  /* 0x800000040a098290 */ /* 0x000fe4000fffe0ff */
[----:B------:R-:W-:Y:S02]  /*46b0*/  UIADD3 UR8, UPT, UPT, -UR6, URZ, URZ ;  /* 0x000000ff06087290 */ /* 0x000fe4000fffe1ff */
[----:B------:R-:W-:Y:S02]  /*46c0*/  UIADD3 UR4, UPT, UPT, -UR5, URZ, URZ ;  /* 0x000000ff05047290 */ /* 0x000fe4000fffe1ff */
[----:B------:R-:W-:Y:S03]  /*46d0*/  @!UP0 UIMAD UR6, UR9, UR15, UR5 ;  /* 0x0000000f090682a4 */ /* 0x000fe6000f8e0205 */
[----:B------:R-:W-:Y:S01]  /*46e0*/  @!UP0 UMOV UR5, UR7 ;  /* 0x0000000700058c82 */ /* 0x000fe20008000000 */
[----:B------:R-:W-:Y:S02]  /*46f0*/  UIMAD UR7, UR21, UR4, UR14 ;  /* 0x00000004150772a4 */ /* 0x000fe4000f8e020e */
[----:B------:R-:W-:Y:S02]  /*4700*/  UIMAD UR4, UR42, UR8, UR13 ;  /* 0x000000082a0472a4 */ /* 0x000fe4000f8e020d */
[----:B------:R-:W-:Y:S02]  /*4710*/  UIMAD UR14, UR5, UR21, UR7 ;  /* 0x00000015050e72a4 */ /* 0x000fe4000f8e0207 */
[----:B------:R-:W-:Y:S11]  /*4720*/  UIMAD UR13, UR6, UR42, UR4 ;  /* 0x0000002a060d72a4 */ /* 0x000ff6000f8e0204 */
[----:B------:R-:W-:Y:S01]  /*4730*/  @!UPT UIADD3 URZ, UPT, UPT, URZ, URZ, URZ ;  /* 0x000000fffffff290 */ /* 0x000fe2000fffe0ff */
.L_x_74:
[----:B------:R-:W3:Y:S01]  /*4740*/  @!UP4 LDCU.128 UR8, c[0x0][0xb10] ;  /* 0x00016200ff08c7ac */ /* 0x000ee20008000c00 */
[----:B------:R-:W-:Y:S02]  /*4750*/  ISETP.NE.U32.AND P0, PT, RZ, UR38, PT ;  /* 0x00000026ff007c0c */ /* 0x000fe4000bf05070 */
[----:B------:R-:W-:Y:S02]  /*4760*/  SHF.L.U32 R4, R9, 0x1f, RZ ;  /* 0x0000001f09047819 */ /* 0x000fe400000006ff */
[----:B------:R-:W-:Y:S01]  /*4770*/  ISETP.NE.AND.EX P0, PT, RZ, UR39, PT, P0 ;  /* 0x00000027ff007c0c */ /* 0x000fe2000bf05300 */
[----:B------:R-:W5:Y:S01]  /*4780*/  @!UP4 LDCU UR5, c[0x0][0xb0c] ;  /* 0x00016180ff05c7ac */ /* 0x000f620008000800 */
[----:B---3--:R-:W-:Y:S07]  /*4790*/  UIMAD.WIDE.U32 UR6, UR14, UR8, URZ ;  /* 0x000000080e0672a5 */ /* 0x008fee000f8e00ff */
[----:B------:R-:W-:Y:S01]  /*47a0*/  @!UP4 UMOV UR4, UR7 ;  /* 0x000000070004cc82 */ /* 0x000fe20008000000 */
[----:B-----5:R-:W-:Y:S02]  /*47b0*/  @!UP4 UISETP.NE.AND UP0, UPT, UR5, 0x1, UPT ;  /* 0x000000010500c88c */ /* 0x020fe4000bf05270 */
[----:B------:R-:W-:Y:S02]  /*47c0*/  @!UP4 USHF.R.U32.HI UR4, URZ, UR9, UR4 ;  /* 0x00000009ff04c299 */ /* 0x000fe40008011604 */
[----:B------:R-:W-:Y:S02]  /*47d0*/  UIMAD.WIDE.U32 UR6, UR13, UR11, URZ ;  /* 0x0000000b0d0672a5 */ /* 0x000fe4000f8e00ff */
[----:B------:R-:W-:Y:S02]  /*47e0*/  @!UP4 USEL UR8, UR14, UR4, !UP0 ;  /* 0x000000040e08c287 */ /* 0x000fe4000c000000 */
[----:B------:R-:W-:Y:S03]  /*47f0*/  @!UP4 UISETP.NE.AND UP0, UPT, UR10, 0x1, UPT ;  /* 0x000000010a00c88c */ /* 0x000fe6000bf05270 */
[----:B------:R-:W-:Y:S02]  /*4800*/  @!UP4 UMOV UR6, UR7 ;  /* 0x000000070006cc82 */ /* 0x000fe40008000000 */
[----:B------:R-:W3:Y:S02]  /*4810*/  @!UP4 LDCU UR4, c[0x0][0xb20] ;  /* 0x00016400ff04c7ac */ /* 0x000ee40008000800 */
[----:B---3--:R-:W-:Y:S04]  /*4820*/  @!UP4 USHF.R.U32.HI UR6, URZ, UR4, UR6 ;  /* 0x00000004ff06c299 */ /* 0x008fe80008011606 */
[----:B------:R-:W-:Y:S04]  /*4830*/  @!UP4 USEL UR6, UR13, UR6, !UP0 ;  /* 0x000000060d06c287 */ /* 0x000fe8000c000000 */
[----:B------:R-:W-:Y:S02]  /*4840*/  @!UP4 UIADD3 UR4, UPT, UPT, -UR8, UR6, URZ ;  /* 0x000000060804c290 */ /* 0x000fe4000fffe1ff */
[----:B------:R-:W-:Y:S02]  /*4850*/  @!UP4 UIADD3 UR6, UPT, UPT, UR8, -UR6, URZ ;  /* 0x800000060806c290 */ /* 0x000fe4000fffe0ff */
[----:B------:R-:W-:Y:S02]  /*4860*/  @!UP4 UIMAD UR14, UR4, UR5, UR14 ;  /* 0x00000005040ec2a4 */ /* 0x000fe4000f8e020e */
[----:B------:R-:W-:Y:S01]  /*4870*/  @!UP4 UIMAD UR13, UR6, UR10, UR13 ;  /* 0x0000000a060dc2a4 */ /* 0x000fe2000f8e020d */
[----:B------:R-:W-:Y:S11]  /*4880*/  BRA.U UP1, `(.L_x_75) ;  /* 0x0000000101107547 */ /* 0x000ff6000b800000 */
[----:B--2---:R-:W-:Y:S04]  /*4890*/  MOV R0, UR50 ;  /* 0x0000003200007c02 */ /* 0x004fe80008000f00 */
[----:B------:R-:W-:Y:S04]  /*48a0*/  SHF.L.U32 R0, R0, 0x1f, RZ ;  /* 0x0000001f00007819 */ /* 0x000fe800000006ff */
[----:B------:R-:W2:Y:S02]  /*48b0*/  SYNCS.PHASECHK.TRANS64.TRYWAIT P1, [UR29+0x38], R0 ;  /* 0x00003800ff0075a7 */ /* 0x000ea4000802111d */
[----:B--2---:R-:W-:Y:S05]  /*48c0*/  @!P1 BRA `(.L_x_76) ;  /* 0x0000006000f49947 */ /* 0x004fea0003800000 */
.L_x_75:
[----:B------:R-:W-:Y:S05]  /*48d0*/  BRA.U !UP5, `(.L_x_77) ;  /* 0x000000010d3c7547 */ /* 0x000fea000b800000 */
[----:B------:R-:W-:Y:S01]  /*48e0*/  UPLOP3.LUT UP2, UPT, UPT, UPT, UP6, 0x80, 0x8 ;  /* 0x000000000008789c */ /* 0x000fe20003f4f060 */
[----:B------:R-:W-:Y:S01]  /*48f0*/  HFMA2 R244, -RZ, RZ, 0, 5.9604644775390625e-08 ;  /* 0x00000001fff47431 */ /* 0x000fe200000001ff */
[----:B------:R-:W3:Y:S01]  /*4900*/  LDCU.64 UR8, c[0x0][0x358] ;  /* 0x00006b00ff0877ac */ /* 0x000ee20008000a00 */
[----:B--2---:R-:W-:Y:S03]  /*4910*/  IMAD.MOV.U32 R0, RZ, RZ, 0x1 ;  /* 0x00000001ff007424 */ /* 0x004fe600078e00ff */
[----:B------:R-:W-:Y:S05]  /*4920*/  PLOP3.LUT P1, PT, PT, PT, UP2, 0x80, 0x8 ;  /* 0x000000000008781c */ /* 0x000fea0003f2f028 */
[----:B------:R-:W2:Y:S01]  /*4930*/  @UP2 LDCU.64 UR4, c[0x0][0x888] ;  /* 0x00011100ff0427ac */ /* 0x000ea20008000a00 */
[----:B------:R-:W-:Y:S07]  /*4940*/  @UP2 UIMAD UR6, UR36, UR38, URZ ;  /* 0x00000026240622a4 */ /* 0x000fee000f8e02ff */
[----:B------:R-:W-:Y:S01]  /*4950*/  @!P1 PRMT R244, R0, 0x7610, R244 ;  /* 0x0000761000f49816 */ /* 0x000fe200000000f4 */
[----:B--2---:R-:W-:Y:S06]  /*4960*/  @UP2 UIMAD.WIDE UR4, UR6, 0x4, UR4 ;  /* 0x00000004060428a5 */ /* 0x004fec000f8e0204 */
[----:B------:R-:W-:Y:S02]  /*4970*/  IMAD.U32 R2, RZ, RZ, UR4 ;  /* 0x00000004ff027e24 */ /* 0x000fe4000f8e00ff */
[----:B------:R-:W-:Y:S05]  /*4980*/  IMAD.U32 R3, RZ, RZ, UR5 ;  /* 0x00000005ff037e24 */ /* 0x000fea000f8e00ff */
[----:B---3--:R-:W2:Y:S02]  /*4990*/  @P1 LDG.E R2, desc[UR8][R2.64] ;  /* 0x0000000802021981 */ /* 0x008ea4000c1e1900 */
[----:B--2---:R-:W-:Y:S11]  /*49a0*/  @P1 R2UR UR45, R2 ;  /* 0x00000000022d12ca */ /* 0x004ff600000e0000 */
[----:B------:R-:W-:Y:S03]  /*49b0*/  @!UPT UIADD3 URZ, UPT, UPT, URZ, URZ, URZ ;  /* 0x000000fffffff290 */ /* 0x000fe6000fffe0ff */
[----:B------:R-:W3:Y:S02]  /*49c0*/  @!UP2 LDCU UR45, c[0x0][0x880] ;  /* 0x00011000ff2da7ac */ /* 0x000ee40008000800 */
.L_x_77:
[----:B---3--:R-:W-:Y:S01]  /*49d0*/  @!P0 ISETP.EQ.AND P2, PT, RZ, UR45, PT ;  /* 0x0000002dff008c0c */ /* 0x008fe2000bf42270 */
[----:B------:R-:W-:Y:S01]  /*49e0*/  @!UPT UIADD3 URZ, UPT, UPT, URZ, URZ, URZ ;  /* 0x000000fffffff290 */ /* 0x000fe2000fffe0ff */
[----:B------:R-:W-:Y:S11]  /*49f0*/  @!P0 BRA `(.L_x_78) ;  /* 0x0000000000148947 */ /* 0x000ff60003800000 */
[----:B------:R-:W-:Y:S02]  /*4a00*/  LOP3.LUT P0, RZ, R244, 0xff, RZ, 0xc0, !PT ;  /* 0x000000fff4ff7812 */ /* 0x000fe4000780c0ff */
[----:B------:R-:W-:Y:S04]  /*4a10*/  PLOP3.LUT P2, PT, PT, PT, UP2, 0x80, 0x8 ;  /* 0x000000000008781c */ /* 0x000fe80003f4f028 */
[----:B------:R-:W-:Y:S07]  /*4a20*/  PLOP3.LUT P2, PT, P2, PT, PT, 0x8, 0x80 ;  /* 0x000000000080781c */ /* 0x000fee000174e170 */
[----:B------:R-:W-:Y:S11]  /*4a30*/  @P0 ISETP.EQ.AND P2, PT, RZ, UR45, PT ;  /* 0x0000002dff000c0c */ /* 0x000ff6000bf42270 */
[----:B------:R-:W-:Y:S02]  /*4a40*/  @!UPT UIADD3 URZ, UPT, UPT, URZ, URZ, URZ ;  /* 0x000000fffffff290 */ /* 0x000fe4000fffe0ff */
.L_x_78:
[----:B------:R-:W3:Y:S01]  /*4a50*/  SYNCS.PHASECHK.TRANS64.TRYWAIT P0, [UR29+0x28], R4 ;  /* 0x00002804ff0075a7 */ /* 0x000ee2000800111d */
[----:B------:R-:W-:Y:S02]  /*4a60*/  ELECT P1, URZ, PT ;  /* 0x0000000000ff782f */ /* 0x000fe40003820000 */
[----:B--2---:R-:W-:Y:S01]  /*4a70*/  IADD3 R0, PT, PT, R8, 0x1, RZ ;  /* 0x0000000108007810 */ /* 0x004fe20007ffe0ff */
[----:B---3--:R-:W-:Y:S10]  /*4a80*/  @!P0 BRA `(.L_x_79) ;  /* 0x00000060009c8947 */ /* 0x008ff40003800000 */
.L_x_135:
[----:B------:R-:W3:Y:S01]  /*4a90*/  LDL R3, [R1] ;  /* 0x0000000001037983 */ /* 0x000ee20000100800 */
[----:B------:R-:W-:Y:S01]  /*4aa0*/  PLOP3.LUT P1, PT, P2, P1, PT, 0xf2, 0x2f ;  /* 0x00000000002f781c */ /* 0x000fe20001723e72 */
[----:B------:R-:W-:Y:S01]  /*4ab0*/  UMOV UR6, 0x0 ;  /* 0x0000000000067882 */ /* 0x000fe20000000000 */
[----:B------:R-:W-:Y:S01]  /*4ac0*/  UMOV UR7, 0x10000000 ;  /* 0x1000000000077882 */ /* 0x000fe20000000000 */
[----:B------:R-:W-:Y:S01]  /*4ad0*/  UMOV UR20, UR36 ;  /* 0x0000002400147c82 */ /* 0x000fe20008000000 */
[----:B------:R-:W-:Y:S01]  /*4ae0*/  UMOV UR28, UR36 ;  /* 0x00000024001c7c82 */ /* 0x000fe20008000000 */
[----:B------:R-:W-:Y:S01]  /*4af0*/  UMOV UR12, UR36 ;  /* 0x00000024000c7c82 */ /* 0x000fe20008000000 */
[----:B------:R-:W-:Y:S02]  /*4b00*/  R2UR UR55, R252 ;  /* 0x00000000fc3772ca */ /* 0x000fe400000e0000 */
[C---:B------:R-:W-:Y:S02]  /*4b10*/  ISETP.NE.AND P0, PT, R0.reuse, 0x2, PT ;  /* 0x000000020000780c */ /* 0x040fe40003f05270 */
[----:B------:R-:W-:Y:S02]  /*4b20*/  LOP3.LUT R9, R9, 0x1, RZ, 0x3c, !PT ;  /* 0x0000000109097812 */ /* 0x000fe400078e3cff */
[----:B--2---:R-:W-:Y:S01]  /*4b30*/  SEL R2, RZ, 0x1, P0 ;  /* 0x00000001ff027807 */ /* 0x004fe20000000000 */
[----:B------:R-:W-:Y:S01]  /*4b40*/  VOTEU.ALL UP0, P1 ;  /* 0x0000000000ff7886 */ /* 0x000fe20000800000 */
[----:B------:R-:W-:Y:S02]  /*4b50*/  SEL R8, R0, RZ, P0 ;  /* 0x000000ff00087207 */ /* 0x000fe40000000000 */
[----:B------:R-:W-:Y:S02]  /*4b60*/  LOP3.LUT R10, R10, R2, RZ, 0x3c, !PT ;  /* 0x000000020a0a7212 */ /* 0x000fe400078e3cff */
[----:B-1----:R-:W-:Y:S02]  /*4b70*/  @!UP0 UIADD3 UR4, UP1, UPT, UR52, 0x580, URZ ;  /* 0x0000058034048890 */ /* 0x002fe4000ff3e0ff */
[----:B------:R-:W-:Y:S02]  /*4b80*/  @!UP0 USHF.L.U32 UR35, UR46, 0x6, URZ ;  /* 0x000000062e238899 */ /* 0x000fe400080006ff */
[----:B------:R-:W-:Y:S02]  /*4b90*/  @!UP0 UIADD3.X UR5, UPT, UPT, URZ, UR53, URZ, UP1, !UPT ;  /* 0x00000035ff058290 */ /* 0x000fe40008ffe4ff */
[----:B------:R-:W-:Y:S02]  /*4ba0*/  @!UP0 UIMAD UR34, UR47, 0xf0, URZ ;  /* 0x000000f02f2288a4 */ /* 0x000fe4000f8e02ff */
[----:B------:R-:W-:Y:S02]  /*4bb0*/  @!UP0 UIADD3 UR32, UPT, UPT, UR29, 0x100, URZ ;  /* 0x000001001d208890 */ /* 0x000fe4000fffe0ff */
[----:B------:R-:W-:Y:S01]  /*4bc0*/  @!UP0 UIADD3 UR33, UPT, UPT, UR29, 0x20, URZ ;  /* 0x000000201d218890 */ /* 0x000fe2000fffe0ff */
[----:B------:R-:W-:Y:S01]  /*4bd0*/  VOTEU.ALL UP1, P1 ;  /* 0x0000000000ff7886 */ /* 0x000fe20000820000 */
[----:B------:R-:W-:Y:S02]  /*4be0*/  @!UP0 UIADD3 UR16, UPT, UPT, UR29, 0x500, URZ ;  /* 0x000005001d108890 */ /* 0x000fe4000fffe0ff */
[----:B------:R-:W-:Y:S03]  /*4bf0*/  @!UP0 UIADD3 UR18, UPT, UPT, UR34, 0x10, URZ ;  /* 0x0000001022128890 */ /* 0x000fe6000fffe0ff */
[----:B------:R-:W-:Y:S01]  /*4c00*/  UMOV UR17, UR33 ;  /* 0x0000002100117c82 */ /* 0x000fe20008000000 */
[----:B------:R-:W-:Y:S01]  /*4c10*/  UMOV UR19, UR35 ;  /* 0x0000002300137c82 */ /* 0x000fe20008000000 */
[----:B------:R1:W-:Y:S01]  /*4c20*/  @!UP1 UTMALDG.3D [UR32], [UR4], desc[UR6] ;  /* 0x00000620040095b4 */ /* 0x0003e20008011000 */
[----:B------:R-:W-:Y:S01]  /*4c30*/  VOTEU.ALL UP1, P1 ;  /* 0x0000000000ff7886 */ /* 0x000fe20000820000 */
[----:B------:R-:W-:Y:S02]  /*4c40*/  @!UP0 UIADD3 UR24, UPT, UPT, UR29, 0x900, URZ ;  /* 0x000009001d188890 */ /* 0x000fe4000fffe0ff */
[----:B------:R-:W-:Y:S01]  /*4c50*/  @!UP0 UIADD3 UR26, UPT, UPT, UR34, 0x20, URZ ;  /* 0x00000020221a8890 */ /* 0x000fe2000fffe0ff */
        /* <DEDUP_REMOVED lines=10> */
[----:B------:R-:W-:Y:S04]  /*4d00*/  UIADD3 UR47, UPT, UPT, UR13, UR55, URZ ;  /* 0x000000370d2f7290 */ /* 0x000fe8000fffe0ff */
[----:B------:R4:W-:Y:S01]  /*4d10*/  @!UP1 UTMALDG.3D [UR8], [UR4], desc[UR6] ;  /* 0x00000608040095b4 */ /* 0x0009e20008011000 */
[----:B------:R-:W-:Y:S01]  /*4d20*/  VOTEU.ALL UP1, P1 ;  /* 0x0000000000ff7886 */ /* 0x000fe20000820000 */
[----:B-1----:R-:W-:Y:S01]  /*4d30*/  UMOV UR36, UR30 ;  /* 0x0000001e00247c82 */ /* 0x002fe20008000000 */
[----:B--2---:R-:W-:Y:S02]  /*4d40*/  @!UP0 UIADD3 UR16, UPT, UPT, UR29, 0x1100, URZ ;  /* 0x000011001d108890 */ /* 0x004fe4000fffe0ff */
[----:B------:R-:W-:Y:S02]  /*4d50*/  @!UP0 UIADD3 UR18, UPT, UPT, UR34, 0x40, URZ ;  /* 0x0000004022128890 */ /* 0x000fe4000fffe0ff */
[----:B-----5:R-:W-:Y:S02]  /*4d60*/  @!UP0 UIADD3 UR24, UPT, UPT, UR29, 0x1500, URZ ;  /* 0x000015001d188890 */ /* 0x020fe4000fffe0ff */
[----:B------:R-:W-:Y:S05]  /*4d70*/  @!UP0 UIADD3 UR26, UPT, UPT, UR34, 0x50, URZ ;  /* 0x00000050221a8890 */ /* 0x000fea000fffe0ff */
[----:B------:R1:W-:Y:S01]  /*4d80*/  @!UP1 UTMALDG.3D [UR16], [UR4], desc[UR6] ;  /* 0x00000610040095b4 */ /* 0x0003e20008011000 */
[----:B------:R-:W-:Y:S01]  /*4d90*/  VOTEU.ALL UP1, P1 ;  /* 0x0000000000ff7886 */ /* 0x000fe20000820000 */
[----:B----4-:R-:W-:Y:S02]  /*4da0*/  @!UP0 UIADD3 UR8, UPT, UPT, UR29, 0x1900, URZ ;  /* 0x000019001d088890 */ /* 0x010fe4000fffe0ff */
[----:B------:R-:W-:Y:S02]  /*4db0*/  @!UP0 UIADD3 UR10, UPT, UPT, UR34, 0x60, URZ ;  /* 0x00000060220a8890 */ /* 0x000fe4000fffe0ff */
[----:B------:R2:W-:Y:S01]  /*4dc0*/  @!UP1 UTMALDG.3D [UR24], [UR4], desc[UR6] ;  /* 0x00000618040095b4 */ /* 0x0005e20008011000 */
[----:B------:R-:W-:Y:S06]  /*4dd0*/  VOTEU.ALL UP1, P1 ;  /* 0x0000000000ff7886 */ /* 0x000fec0000820000 */
[----:B------:R4:W-:Y:S01]  /*4de0*/  @!UP1 UTMALDG.3D [UR8], [UR4], desc[UR6] ;  /* 0x00000608040095b4 */ /* 0x0009e20008011000 */
[----:B------:R-:W-:Y:S01]  /*4df0*/  VOTEU.ALL UP1, P1 ;  /* 0x0000000000ff7886 */ /* 0x000fe20000820000 */
[----:B-1----:R-:W-:Y:S02]  /*4e00*/  @!UP0 UIADD3 UR16, UPT, UPT, UR29, 0x1d00, URZ ;  /* 0x00001d001d108890 */ /* 0x002fe4000fffe0ff */
[----:B------:R-:W-:Y:S02]  /*4e10*/  @!UP0 UIADD3 UR18, UPT, UPT, UR34, 0x70, URZ ;  /* 0x0000007022128890 */ /* 0x000fe4000fffe0ff */
[----:B--2---:R-:W-:Y:S02]  /*4e20*/  @!UP0 UIADD3 UR24, UPT, UPT, UR29, 0x2100, URZ ;  /* 0x000021001d188890 */ /* 0x004fe4000fffe0ff */
        /* <DEDUP_REMOVED lines=17> */
[----:B------:R-:W-:Y:S01]  /*4f40*/  @!UP1 UTMALDG.3D [UR24], [UR4], desc[UR6] ;  /* 0x00000618040095b4 */ /* 0x000fe20008011000 */
[----:B------:R-:W-:Y:S06]  /*4f50*/  VOTEU.ALL UP1, P1 ;  /* 0x0000000000ff7886 */ /* 0x000fec0000820000 */
[----:B------:R2:W-:Y:S01]  /*4f60*/  @!UP1 UTMALDG.3D [UR8], [UR4], desc[UR6] ;  /* 0x00000608040095b4 */ /* 0x0005e20008011000 */
[----:B------:R-:W-:Y:S02]  /*4f70*/  UPLOP3.LUT UP1, UPT, UPT, UPT, UPT, 0x80, 0x8 ;  /* 0x000000000008789c */ /* 0x000fe40003f2f070 */
[----:B-1----:R-:W-:Y:S02]  /*4f80*/  @!UP0 UIADD3 UR16, UPT, UPT, UR29, 0x3500, URZ ;  /* 0x000035001d108890 */ /* 0x002fe4000fffe0ff */
[----:B------:R-:W-:Y:S02]  /*4f90*/  @!UP0 UIADD3 UR18, UPT, UPT, UR34, 0xd0, URZ ;  /* 0x000000d022128890 */ /* 0x000fe4000fffe0ff */
[----:B--2---:R-:W-:Y:S02]  /*4fa0*/  @!UP0 UIADD3 UR8, UPT, UPT, UR29, 0x3900, URZ ;  /* 0x000039001d088890 */ /* 0x004fe4000fffe0ff */
[----:B------:R-:W-:Y:S01]  /*4fb0*/  @!UP0 UIADD3 UR10, UPT, UPT, UR34, 0xe0, URZ ;  /* 0x000000e0220a8890 */ /* 0x000fe2000fffe0ff */
[----:B------:R-:W-:Y:S05]  /*4fc0*/  VOTEU.ALL UP0, P1 ;  /* 0x0000000000ff7886 */ /* 0x000fea0000800000 */
[----:B------:R2:W-:Y:S01]  /*4fd0*/  @!UP0 UTMALDG.3D [UR16], [UR4], desc[UR6] ;  /* 0x00000610040085b4 */ /* 0x0005e20008011000 */
[----:B------:R-:W-:Y:S05]  /*4fe0*/  VOTEU.ALL UP0, P1 ;  /* 0x0000000000ff7886 */ /* 0x000fea0000800000 */
[----:B------:R2:W-:Y:S01]  /*4ff0*/  @!UP0 UTMALDG.3D [UR8], [UR4], desc[UR6] ;  /* 0x00000608040085b4 */ /* 0x0005e20008011000 */
[----:B------:R2:W-:Y:S01]  /*5000*/  @!P1 SYNCS.ARRIVE.TRANS64.RED.A0TR RZ, [UR29+0x20], R11 ;  /* 0x0000200bffff99a7 */ /* 0x0005e2000830041d */
[----:B------:R-:W-:Y:S01]  /*5010*/  SYNCS.ARRIVE.TRANS64.RED.A1T0 RZ, [UR49], RZ ;  /* 0x000000ffffff79a7 */ /* 0x000fe20008100431 */
[----:B---3--:R-:W-:Y:S11]  /*5020*/  R2UR UR54, R3 ;  /* 0x00000000033672ca */ /* 0x008ff600000e0000 */
[----:B------:R-:W-:Y:S02]  /*5030*/  @!UPT UIADD3 URZ, UPT, UPT, URZ, URZ, URZ ;  /* 0x000000fffffff290 */ /* 0x000fe4000fffe0ff */
[----:B------:R-:W-:Y:S01]  /*5040*/  UIADD3 UR46, UPT, UPT, UR14, UR54, URZ ;  /* 0x000000360e2e7290 */ /* 0x000fe2000fffe0ff */
[----:B--2---:R-:W-:Y:S11]  /*5050*/  BRA.U UP3, `(.L_x_80) ;  /* 0xfffffff1037c7547 */ /* 0x004ff6000b83ffff */
[----:B------:R-:W-:Y:S07]  /*5060*/  MOV R2, UR29 ;  /* 0x0000001d00027c02 */ /* 0x000fee0008000f00 */
.L_x_81:
[----:B-1----:R-:W-:-:S04]  /*5070*/  SHF.L.U32 R0, R9, 0x1f, RZ ;  /* 0x0000001f09007819 */ /* 0x002fc800000006ff */
[----:B------:R1:W2:Y:S03]  /*5080*/  SYNCS.PHASECHK.TRANS64.TRYWAIT P0, [R2+URZ+0x28], R0 ;  /* 0x00002800020075a7 */ /* 0x0002a600080011ff */
[----:B--2---:R-:W-:Y:S05]  /*5090*/  @!P0 NANOSLEEP.SYNCS 0x989680 ;  /* 0x009896800000895d */ /* 0x004fea0003900000 */
[----:B------:R-:W2:Y:S02]  /*50a0*/  @!P0 SYNCS.PHASECHK.TRANS64 P0, [R2+URZ+0x28], R0 ;  /* 0x00002800020085a7 */ /* 0x000ea400080010ff */
[----:B--2---:R-:W-:Y:S05]  /*50b0*/  @P0 EXIT ;  /* 0x000000000000094d */ /* 0x004fea0003800000 */
[----:B------:R-:W-:Y:S05]  /*50c0*/  BRA `(.L_x_81) ;  /* 0xfffffffc00e87947 */ /* 0x000fea000383ffff */
.L_x_72:
[----:B------:R-:W-:-:S06]  /*50d0*/  UISETP.GE.AND UP0, UPT, UR14, 0x4, UPT ;  /* 0x000000040e00788c */ /* 0x000fcc000bf06270 */
[----:B------:R-:W-:-:S13]  /*50e0*/  PLOP3.LUT P0, PT, PT, PT, UP0, 0x80, 0x8 ;  /* 0x000000000008781c */ /* 0x000fda0003f0f008 */
[----:B-1----:R-:W-:Y:S05]  /*50f0*/  @!P0 EXIT ;  /* 0x000000000000894d */ /* 0x002fea0003800000 */
[----:B------:R-:W-:Y:S06]  /*5100*/  BAR.SYNC.DEFER_BLOCKING 0x6, 0xa0 ;  /* 0x0182800000007b1d */ /* 0x000fec0000010000 */
[----:B------:R-:W-:Y:S01]  /*5110*/  UMOV UR4, 0x400 ;  /* 0x0000040000047882 */ /* 0x000fe20000000000 */
[----:B------:R-:W1:Y:S01]  /*5120*/  LDCU.64 UR6, c[0x0][0x890] ;  /* 0x00011200ff0677ac */ /* 0x000e620008000a00 */
[----:B------:R-:W-:Y:S01]  /*5130*/  ULEA UR4, UR48, UR4, 0x18 ;  /* 0x0000000430047291 */ /* 0x000fe2000f8ec0ff */
[----:B------:R-:W3:Y:S01]  /*5140*/  LDCU.64 UR8, c[0x0][0x8a8] ;  /* 0x00011500ff0877ac */ /* 0x000ee20008000a00 */
[----:B------:R-:W4:Y:S01]  /*5150*/  LDCU UR44, c[0x0][0xb0c] ;  /* 0x00016180ff2c77ac */ /* 0x000f220008000800 */
[----:B------:R-:W2:Y:S06]  /*5160*/  LDCU UR41, c[0x0][0xb30] ;  /* 0x00016600ff2977ac */ /* 0x000eac0008000800 */
[----:B------:R-:W5:Y:S02]  /*5170*/  LDS R16, [UR4+0xf0] ;  /* 0x0000f004ff107984 */ /* 0x000f640008000800 */
[----:B------:R-:W3:Y:S01]  /*5180*/  LDCU.64 UR4, c[0x0][0x888] ;  /* 0x00011100ff0477ac */ /* 0x000ee20008000a00 */
[----:B-1----:R-:W-:Y:S01]  /*5190*/  MOV R5, UR6 ;  /* 0x0000000600057c02 */ /* 0x002fe20008000f00 */
[----:B------:R-:W1:Y:S01]  /*51a0*/  LDCU.64 UR42, c[0x0][0xb28] ;  /* 0x00016500ff2a77ac */ /* 0x000e620008000a00 */
[----:B------:R-:W-:Y:S01]  /*51b0*/  UMOV UR40, URZ ;  /* 0x000000ff00287c82 */ /* 0x000fe20008000000 */
[----:B------:R-:W-:Y:S01]  /*51c0*/  UMOV UR17, URZ ;  /* 0x000000ff00117c82 */ /* 0x000fe20008000000 */
[----:B---3--:R-:W-:Y:S01]  /*51d0*/  IMAD.U32 R0, RZ, RZ, UR4 ;  /* 0x00000004ff007e24 */ /* 0x008fe2000f8e00ff */
[----:B--2---:R-:W-:Y:S01]  /*51e0*/  MOV R4, UR5 ;  /* 0x0000000500047c02 */ /* 0x004fe20008000f00 */
[----:B------:R-:W2:Y:S03]  /*51f0*/  LDCU.64 UR4, c[0x0][0x8b0] ;  /* 0x00011600ff0477ac */ /* 0x000ea60008000a00 */
[----:B------:R3:W-:Y:S04]  /*5200*/  STL [R1+0xc], R0 ;  /* 0x00000c0001007387 */ /* 0x0007e80000100800 */
[----:B------:R4:W-:Y:S04]  /*5210*/  STL [R1+0x8], R4 ;  /* 0x0000080401007387 */ /* 0x0009e80000100800 */
[----:B------:R2:W-:Y:S01]  /*5220*/  STL [R1+0x4], R5 ;  /* 0x0000040501007387 */ /* 0x0005e20000100800 */
[----:B---3--:R-:W-:-:S02]  /*5230*/  IMAD.U32 R0, R6, 0x10000, RZ ;  /* 0x0001000006007824 */ /* 0x008fc400078e00ff */
[----:B----4-:R-:W-:-:S03]  /*5240*/  IMAD.U32 R4, RZ, RZ, UR7 ;  /* 0x00000007ff047e24 */ /* 0x010fc6000f8e00ff */
[----:B------:R-:W-:Y:S02]  /*5250*/  LOP3.LUT R0, R0, 0x600000, RZ, 0xc0, !PT ;  /* 0x0060000000007812 */ /* 0x000fe400078ec0ff */
[----:B--2---:R-:W-:Y:S01]  /*5260*/  MOV R5, UR4 ;  /* 0x0000000400057c02 */ /* 0x004fe20008000f00 */
[----:B------:R2:W-:Y:S01]  /*5270*/  STL [R1+0x30], R4 ;  /* 0x0000300401007387 */ /* 0x0005e20000100800 */
[----:B-----5:R-:W-:-:S03]  /*5280*/  IADD3 R16, PT, PT, R16, R0, RZ ;  /* 0x0000000010107210 */ /* 0x020fc60007ffe0ff */
[----:B------:R3:W-:Y:S01]  /*5290*/  STL [R1+0x10], R5 ;  /* 0x0000100501007387 */ /* 0x0007e20000100800 */
[----:B--2---:R-:W-:Y:S01]  /*52a0*/  IMAD.U32 R4, RZ, RZ, UR5 ;  /* 0x00000005ff047e24 */ /* 0x004fe2000f8e00ff */
[----:B------:R-:W2:Y:S01]  /*52b0*/  LDCU.128 UR4, c[0x0][0xb10] ;  /* 0x00016200ff0477ac */ /* 0x000ea20008000c00 */
[----:B---3--:R-:W-:-:S03]  /*52c0*/  MOV R5, UR8 ;  /* 0x0000000800057c02 */ /* 0x008fc60008000f00 */
[----:B------:R3:W-:Y:S04]  /*52d0*/  STL [R1+0x2c], R4 ;  /* 0x00002c0401007387 */ /* 0x0007e80000100800 */
[----:B------:R-:W-:Y:S01]  /*52e0*/  STL [R1+0x28], R5 ;  /* 0x0000280501007387 */ /* 0x000fe20000100800 */
[----:B--2---:R-:W-:Y:S01]  /*52f0*/  IMAD.U32 R0, RZ, RZ, UR4 ;  /* 0x00000004ff007e24 */ /* 0x004fe2000f8e00ff */
[----:B------:R-:W-:Y:S01]  /*5300*/  UMOV UR4, URZ ;  /* 0x000000ff00047c82 */ /* 0x000fe20008000000 */
[----:B------:R-:W-:Y:S02]  /*5310*/  IMAD.U32 R18, RZ, RZ, UR6 ;  /* 0x00000006ff127e24 */ /* 0x000fe4000f8e00ff */
[----:B------:R-:W-:Y:S02]  /*5320*/  IMAD.U32 R248, RZ, RZ, UR4 ;  /* 0x00000004fff87e24 */ /* 0x000fe4000f8e00ff */
[----:B------:R-:W-:-:S02]  /*5330*/  IMAD.U32 R246, RZ, RZ, UR4 ;  /* 0x00000004fff67e24 */ /* 0x000fc4000f8e00ff */
[----:B---3--:R-:W-:-:S05]  /*5340*/  IMAD.U32 R4, RZ, RZ, UR9 ;  /* 0x00000009ff047e24 */ /* 0x008fca000f8e00ff */
[----:B------:R2:W-:Y:S04]  /*5350*/  STL [R1+0x24], R4 ;  /* 0x0000240401007387 */ /* 0x0005e80000100800 */
[----:B------:R3:W-:Y:S01]  /*5360*/  STL [R1+0x20], R0 ;  /* 0x0000200001007387 */ /* 0x0007e20000100800 */
[----:B--2---:R-:W-:Y:S01]  /*5370*/  MOV R4, UR5 ;  /* 0x0000000500047c02 */ /* 0x004fe20008000f00 */
[----:B------:R-:W-:Y:S02]  /*5380*/  UMOV UR5, URZ ;  /* 0x000000ff00057c82 */ /* 0x000fe40008000000 */
[----:B------:R-:W-:Y:S02]  /*5390*/  MOV R247, UR5 ;  /* 0x0000000500f77c02 */ /* 0x000fe40008000f00 */
[----:B---3--:R-:W-:Y:S01]  /*53a0*/  MOV R0, UR7 ;  /* 0x0000000700007c02 */ /* 0x008fe20008000f00 */
[----:B------:R2:W-:Y:S04]  /*53b0*/  STL [R1+0x1c], R4 ;  /* 0x00001c0401007387 */ /* 0x0005e80000100800 */
[----:B-1----:R2:W-:Y:S02]  /*53c0*/  STL [R1+0x18], R0 ;  /* 0x0000180001007387 */ /* 0x0025e40000100800 */
.L_x_108:
[----:B------:R-:W1:Y:S01]  /*53d0*/  S2UR UR20, SR_CgaCtaId ;  /* 0x00000000001479c3 */ /* 0x000e620000008800 */
[----:B------:R-:W-:Y:S01]  /*53e0*/  R2UR UR5, R247 ;  /* 0x00000000f70572ca */ /* 0x000fe200000e0000 */
[----:B------:R-:W-:Y:S11]  /*53f0*/  UMOV UR4, 0x400 ;  /* 0x0000040000047882 */ /* 0x000ff60000000000 */
[----:B------:R-:W-:Y:S01]  /*5400*/  @!UPT UIADD3 URZ, UPT, UPT, URZ, URZ, URZ ;  /* 0x000000fffffff290 */ /* 0x000fe2000fffe0ff */
[----:B--2---:R-:W-:Y:S05]  /*5410*/  IMAD.U32 R0, RZ, RZ, UR5 ;  /* 0x00000005ff007e24 */ /* 0x004fea000f8e00ff */
[----:B------:R-:W-:Y:S01]  /*5420*/  SHF.L.U32 R0, R0, 0x1f, RZ ;  /* 0x0000001f00007819 */ /* 0x000fe200000006ff */
[----:B-1----:R-:W-:Y:S04]  /*5430*/  ULEA UR16, UR20, UR4, 0x18 ;  /* 0x0000000414107291 */ /* 0x002fe8000f8ec0ff */
[----:B------:R-:W-:Y:S09]  /*5440*/  ULEA UR4, UR17, UR16, 0x3 ;  /* 0x0000001011047291 */ /* 0x000ff2000f8e18ff */
[----:B------:R-:W1:Y:S02]  /*5450*/  SYNCS.PHASECHK.TRANS64.TRYWAIT P0, [UR4+0x40], R0 ;  /* 0x00004000ff0075a7 */ /* 0x000e640008001104 */
[----:B-1----:R-:W-:Y:S05]  /*5460*/  @!P0 BRA `(.L_x_82) ;  /* 0x00000058003c8947 */ /* 0x002fea0003800000 */
.L_x_137:
[----:B------:R-:W-:Y:S01]  /*5470*/  ULEA UR5, UR17, UR16, 0x4 ;  /* 0x0000001011057291 */ /* 0x000fe2000f8e20ff */
[----:B------:R-:W-:Y:S01]  /*5480*/  R2UR UR8, R249 ;  /* 0x00000000f90872ca */ /* 0x000fe200000e0000 */
[----:B------:R-:W2:Y:S07]  /*5490*/  LDCU UR10, c[0x0][0xb24] ;  /* 0x00016480ff0a77ac */ /* 0x000eae0008000800 */
[----:B------:R-:W3:Y:S01]  /*54a0*/  LDS.128 R4, [UR5+0xd0] ;  /* 0x0000d005ff047984 */ /* 0x000ee20008000c00 */
[----:B------:R-:W-:Y:S01]  /*54b0*/  @!PT LDS RZ, [RZ] ;  /* 0x00000000fffff984 */ /* 0x000fe20000000800 */
[----:B------:R-:W-:Y:S01]  /*54c0*/  @!PT LDS RZ, [RZ] ;  /* 0x00000000fffff984 */ /* 0x000fe20000000800 */
[----:B------:R-:W-:Y:S01]  /*54d0*/  @!PT LDS RZ, [RZ] ;  /* 0x00000000fffff984 */ /* 0x000fe20000000800 */
[----:B------:R-:W-:Y:S01]  /*54e0*/  @!PT LDS RZ, [RZ] ;  /* 0x00000000fffff984 */ /* 0x000fe20000000800 */
[----:B------:R4:W-:Y:S07]  /*54f0*/  MEMBAR.ALL.CTA ;  /* 0x0000000000007992 */ /* 0x0009ee0000008000 */
[----:B----4-:R-:W4:Y:S01]  /*5500*/  FENCE.VIEW.ASYNC.S ;  /* 0x00000000000073c6 */ /* 0x010f220000000000 */
[----:B---3--:R-:W-:Y:S01]  /*5510*/  LOP3.LUT P0, RZ, R6, 0x1, RZ, 0xc0, !PT ;  /* 0x0000000106ff7812 */ /* 0x008fe2000780c0ff */
[----:B--2---:R-:W-:Y:S11]  /*5520*/  UISETP.GE.AND UP0, UPT, UR10, 0x1, UPT ;  /* 0x000000010a00788c */ /* 0x004ff6000bf06270 */
[----:B------:R-:W-:Y:S01]  /*5530*/  @!UPT UIADD3 URZ, UPT, UPT, URZ, URZ, URZ ;  /* 0x000000fffffff290 */ /* 0x000fe2000fffe0ff */
[----:B----4-:R-:W-:Y:S01]  /*5540*/  VOTEU.ANY UP1, P0 ;  /* 0x0000000000ff7886 */ /* 0x010fe20000020100 */
[----:B------:R-:W-:Y:S01]  /*5550*/  PLOP3.LUT P0, PT, PT, PT, UP1, 0x80, 0x8 ;  /* 0x000000000008781c */ /* 0x000fe20003f0f018 */
[----:B------:R-:W-:Y:S06]  /*5560*/  UP2UR UR5, UPR, URZ, 0x2 ;  /* 0x00000002ff057883 */ /* 0x000fec0008000000 */
[----:B------:R-:W-:Y:S01]  /*5570*/  IMAD.U32 R251, RZ, RZ, UR5 ;  /* 0x00000005fffb7e24 */ /* 0x000fe2000f8e00ff */
[----:B------:R-:W-:Y:S04]  /*5580*/  UIADD3 UR5, UPT, UPT, UR4, 0x50, URZ ;  /* 0x0000005004057890 */ /* 0x000fe8000fffe0ff */
[----:B------:R-:W-:Y:S01]  /*5590*/  UPRMT UR5, URZ, 0x654, UR5 ;  /* 0x00000654ff057896 */ /* 0x000fe20008000005 */
[----:B-1----:R-:W-:Y:S02]  /*55a0*/  @P0 SHF.R.U32.HI R0, RZ, 0x10, R5 ;  /* 0x00000010ff000819 */ /* 0x002fe40000011605 */
[----:B------:R-:W-:Y:S02]  /*55b0*/  @P0 MOV R2, R4 ;  /* 0x0000000400020202 */ /* 0x000fe40000000f00 */
[----:B------:R-:W-:Y:S02]  /*55c0*/  @P0 R2UR UR4, R0 ;  /* 0x00000000000402ca */ /* 0x000fe400000e0000 */
[----:B------:R-:W-:Y:S02]  /*55d0*/  @P0 LOP3.LUT R4, R5, 0xffff, RZ, 0xc0, !PT ;  /* 0x0000ffff05040812 */ /* 0x000fe400078ec0ff */
[----:B------:R-:W-:Y:S01]  /*55e0*/  SYNCS.ARRIVE.TRANS64.RED.A1T0 RZ, [UR5], RZ ;  /* 0x000000ffffff79a7 */ /* 0x000fe20008100405 */
[----:B------:R-:W-:Y:S02]  /*55f0*/  @P0 R2UR UR7, R2 ;  /* 0x00000000020702ca */ /* 0x000fe400000e0000 */
[----:B------:R-:W-:Y:S06]  /*5600*/  @P0 R2UR UR6, R4 ;  /* 0x00000000040602ca */ /* 0x000fec00000e0000 */
[----:B------:R-:W-:Y:S02]  /*5610*/  @UP1 UMOV UR8, UR4 ;  /* 0x0000000400081c82 */ /* 0x000fe40008000000 */
[----:B------:R-:W-:Y:S03]  /*5620*/  IMAD.U32 R249, RZ, RZ, UR8 ;  /* 0x00000008fff97e24 */ /* 0x000fe6000f8e00ff */
[----:B------:R-:W-:Y:S02]  /*5630*/  @UP1 UMOV UR39, UR7 ;  /* 0x0000000700271c82 */ /* 0x000fe40008000000 */
[----:B------:R-:W-:Y:S01]  /*5640*/  @UP1 UMOV UR38, UR6 ;  /* 0x0000000600261c82 */ /* 0x000fe20008000000 */
[----:B------:R-:W-:Y:S05]  /*5650*/  BRA.U !UP0, `(.L_x_83) ;  /* 0x0000000108e87547 */ /* 0x000fea000b800000 */
[----:B------:R-:W1:Y:S01]  /*5660*/  LDCU UR7, c[0x0][0x370] ;  /* 0x00006e00ff0777ac */ /* 0x000e620008000800 */
[----:B------:R-:W2:Y:S01]  /*5670*/  LDL R9, [R1+0x18] ;  /* 0x0000180001097983 */ /* 0x000ea20000100800 */
[----:B------:R-:W-:Y:S01]  /*5680*/  R2UR UR21, R18 ;  /* 0x00000000121572ca */ /* 0x000fe200000e0000 */
[----:B------:R-:W3:Y:S02]  /*5690*/  LDCU UR4, c[0x0][0x374] ;  /* 0x00006e80ff0477ac */ /* 0x000ee40008000800 */
[----:B------:R-:W4:Y:S01]  /*56a0*/  LDL R8, [R1+0x20] ;  /* 0x0000200001087983 */ /* 0x000f220000100800 */
[----:B------:R-:W-:Y:S03]  /*56b0*/  UISETP.NE.AND UP1, UPT, UR44, 0x1, UPT ;  /* 0x000000012c00788c */ /* 0x000fe6000bf25270 */
[----:B------:R-:W5:Y:S01]  /*56c0*/  LDL R3, [R1+0x1c] ;  /* 0x00001c0001037983 */ /* 0x000f620000100800 */
[----:B------:R-:W-:Y:S05]  /*56d0*/  UISETP.NE.AND UP2, UPT, UR10, 0x1, UPT ;  /* 0x000000010a00788c */ /* 0x000fea000bf45270 */
[----:B------:R-:W-:Y:S01]  /*56e0*/  UISETP.NE.AND UP0, UPT, UR21, 0x1, UPT ;  /* 0x000000011500788c */ /* 0x000fe2000bf05270 */
[----:B-----5:R-:W-:Y:S02]  /*56f0*/  R2UR UR11, R3 ;  /* 0x00000000030b72ca */ /* 0x020fe400000e0000 */
[----:B--2---:R-:W-:Y:S02]  /*5700*/  R2UR UR6, R9 ;  /* 0x00000000090672ca */ /* 0x004fe400000e0000 */
[----:B----4-:R-:W-:Y:S11]  /*5710*/  R2UR UR5, R8 ;  /* 0x00000000080572ca */ /* 0x010ff600000e0000 */
[----:B---3--:R-:W-:Y:S02]  /*5720*/  UIMAD.WIDE.U32 UR8, UR4, UR6, URZ ;  /* 0x00000006040872a5 */ /* 0x008fe4000f8e00ff */
[----:B------:R-:W-:Y:S01]  /*5730*/  UIMAD.WIDE.U32 UR12, UR38, UR6, URZ ;  /* 0x00000006260c72a5 */ /* 0x000fe2000f8e00ff */
[----:B------:R-:W2:Y:S01]  /*5740*/  LDCU UR6, c[0x0][0xb20] ;  /* 0x00016400ff0677ac */ /* 0x000ea20008000800 */
[----:B------:R-:W-:Y:S02]  /*5750*/  UIMAD.WIDE.U32 UR18, UR39, UR5, URZ ;  /* 0x00000005271272a5 */ /* 0x000fe4000f8e00ff */
[----:B-1----:R-:W-:Y:S03]  /*5760*/  UIMAD.WIDE.U32 UR14, UR7, UR5, URZ ;  /* 0x00000005070e72a5 */ /* 0x002fe6000f8e00ff */
[----:B------:R-:W-:Y:S02]  /*5770*/  UMOV UR5, UR9 ;  /* 0x0000000900057c82 */ /* 0x000fe40008000000 */
[----:B--2---:R-:W-:Y:S03]  /*5780*/  @UP0 USHF.R.U32.HI UR4, URZ, UR6, UR5 ;  /* 0x00000006ff040299 */ /* 0x004fe60008011605 */
[----:B------:R-:W-:Y:S01]  /*5790*/  UMOV UR5, UR13 ;  /* 0x0000000d00057c82 */ /* 0x000fe20008000000 */
[----:B------:R-:W-:Y:S02]  /*57a0*/  UIMAD.WIDE.U32 UR8, UR4, UR42, URZ ;  /* 0x0000002a040872a5 */ /* 0x000fe4000f8e00ff */
[----:B------:R-:W-:Y:S03]  /*57b0*/  USHF.R.U32.HI UR6, URZ, UR6, UR5 ;  /* 0x00000006ff067299 */ /* 0x000fe60008011605 */
[----:B------:R-:W-:Y:S01]  /*57c0*/  UMOV UR5, UR15 ;  /* 0x0000000f00057c82 */ /* 0x000fe20008000000 */
[----:B------:R-:W-:Y:S02]  /*57d0*/  USEL UR6, UR38, UR6, !UP0 ;  /* 0x0000000626067287 */ /* 0x000fe4000c000000 */
[----:B------:R-:W-:Y:S01]  /*57e0*/  @UP1 USHF.R.U32.HI UR7, URZ, UR11, UR5 ;  /* 0x0000000bff071299 */ /* 0x000fe20008011605 */
[----:B------:R-:W-:Y:S02]  /*57f0*/  UMOV UR8, UR9 ;  /* 0x0000000900087c82 */ /* 0x000fe40008000000 */
[----:B------:R-:W-:Y:S01]  /*5800*/  UMOV UR5, UR19 ;  /* 0x0000001300057c82 */ /* 0x000fe20008000000 */
[----:B------:R-:W-:Y:S02]  /*5810*/  UIMAD.WIDE.U32 UR12, UR7, UR42, URZ ;  /* 0x0000002a070c72a5 */ /* 0x000fe4000f8e00ff */
[----:B------:R-:W-:Y:S02]  /*5820*/  @UP2 USHF.R.U32.HI UR4, URZ, UR43, UR8 ;  /* 0x0000002bff042299 */ /* 0x000fe40008011608 */
[----:B------:R-:W-:Y:S02]  /*5830*/  USHF.R.U32.HI UR5, URZ, UR11, UR5 ;  /* 0x0000000bff057299 */ /* 0x000fe40008011605 */
[----:B------:R-:W-:Y:S02]  /*5840*/  UIMAD UR4, UR10, UR4, URZ ;  /* 0x000000040a0472a4 */ /* 0x000fe4000f8e02ff */
[----:B------:R-:W-:Y:S02]  /*5850*/  USEL UR5, UR39, UR5, !UP1 ;  /* 0x0000000527057287 */ /* 0x000fe4000c800000 */
[----:B------:R-:W-:Y:S01]  /*5860*/  UISETP.GE.AND UP0, UPT, UR6, UR4, UPT ;  /* 0x000000040600728c */ /* 0x000fe2000bf06270 */
[----:B------:R-:W-:Y:S01]  /*5870*/  UMOV UR8, UR13 ;  /* 0x0000000d00087c82 */ /* 0x000fe20008000000 */
[----:B------:R-:W-:Y:S02]  /*5880*/  UIMAD.WIDE.U32 UR12, UR6, UR42, URZ ;  /* 0x0000002a060c72a5 */ /* 0x000fe4000f8e00ff */
[----:B------:R-:W-:Y:S04]  /*5890*/  @UP2 USHF.R.U32.HI UR7, URZ, UR43, UR8 ;  /* 0x0000002bff072299 */ /* 0x000fe80008011608 */
[----:B------:R-:W-:Y:S01]  /*58a0*/  UIMAD UR8, UR10, UR7, URZ ;  /* 0x000000070a0872a4 */ /* 0x000fe2000f8e02ff */
[----:B------:R-:W-:Y:S03]  /*58b0*/  UMOV UR4, UR13 ;  /* 0x0000000d00047c82 */ /* 0x000fe60008000000 */
[----:B------:R-:W-:Y:S02]  /*58c0*/  UISETP.GE.OR UP0, UPT, UR5, UR8, UP0 ;  /* 0x000000080500728c */ /* 0x000fe40008706670 */
[----:B------:R-:W-:Y:S02]  /*58d0*/  USHF.R.U32.HI UR4, URZ, UR43, UR4 ;  /* 0x0000002bff047299 */ /* 0x000fe40008011604 */
[----:B------:R-:W-:Y:S02]  /*58e0*/  UIMAD.WIDE.U32 UR8, UR5, UR42, URZ ;  /* 0x0000002a050872a5 */ /* 0x000fe4000f8e00ff */
[----:B------:R-:W-:Y:S02]  /*58f0*/  USEL UR12, UR6, UR4, !UP2 ;  /* 0x00000004060c7287 */ /* 0x000fe4000d000000 */
[----:B------:R-:W-:Y:S02]  /*5900*/  UIADD3 UR8, UPT, UPT, -UR5, URZ, URZ ;  /* 0x000000ff05087290 */ /* 0x000fe4000fffe1ff */
[----:B------:R-:W-:Y:S01]  /*5910*/  UIADD3 UR11, UPT, UPT, -UR12, URZ, URZ ;  /* 0x000000ff0c0b7290 */ /* 0x000fe2000fffe1ff */
[----:B------:R-:W-:Y:S01]  /*5920*/  @!UP0 UMOV UR4, UR9 ;  /* 0x0000000900048c82 */ /* 0x000fe20008000000 */
[----:B------:R-:W-:Y:S02]  /*5930*/  UIADD3 UR9, UPT, UPT, -UR6, URZ, URZ ;  /* 0x000000ff06097290 */ /* 0x000fe4000fffe1ff */
[----:B------:R-:W-:Y:S02]  /*5940*/  @!UP0 USHF.R.U32.HI UR4, URZ, UR43, UR4 ;  /* 0x0000002bff048299 */ /* 0x000fe40008011604 */
[----:B------:R-:W-:Y:S02]  /*5950*/  UIMAD UR11, UR10, UR11, UR6 ;  /* 0x0000000b0a0b72a4 */ /* 0x000fe4000f8e0206 */
[----:B------:R-:W-:Y:S04]  /*5960*/  @!UP0 USEL UR4, UR5, UR4, !UP2 ;  /* 0x0000000405048287 */ /* 0x000fe8000d000000 */
[----:B------:R-:W-:Y:S02]  /*5970*/  @!UP0 UIMAD UR11, UR7, UR11, UR4 ;  /* 0x0000000b070b82a4 */ /* 0x000fe4000f8e0204 */
[----:B------:R-:W-:Y:S02]  /*5980*/  @!UP0 UIADD3 UR12, UPT, UPT, UR12, -UR4, URZ ;  /* 0x800000040c0c8290 */ /* 0x000fe4000fffe0ff */
[----:B------:R-:W-:Y:S02]  /*5990*/  UIMAD UR7, UR44, UR8, UR39 ;  /* 0x000000082c0772a4 */ /* 0x000fe4000f8e0227 */
[----:B------:R-:W-:Y:S02]  /*59a0*/  @!UP0 UIMAD UR6, UR12, UR10, UR5 ;  /* 0x0000000a0c0682a4 */ /* 0x000fe4000f8e0205 */
[----:B------:R-:W-:Y:S01]  /*59b0*/  UIMAD UR4, UR21, UR9, UR38 ;  /* 0x00000009150472a4 */ /* 0x000fe2000f8e0226 */
[----:B------:R-:W-:Y:S02]  /*59c0*/  @!UP0 UMOV UR5, UR11 ;  /* 0x0000000b00058c82 */ /* 0x000fe40008000000 */
[----:B------:R-:W-:Y:S02]  /*59d0*/  UIMAD UR39, UR5, UR44, UR7 ;  /* 0x0000002c052772a4 */ /* 0x000fe4000f8e0207 */
[----:B------:R-:W-:Y:S11]  /*59e0*/  UIMAD UR38, UR6, UR21, UR4 ;  /* 0x00000015062672a4 */ /* 0x000ff6000f8e0204 */
[----:B------:R-:W-:Y:S01]  /*59f0*/  @!UPT UIADD3 URZ, UPT, UPT, URZ, URZ, URZ ;  /* 0x000000fffffff290 */ /* 0x000fe2000fffe0ff */
.L_x_83:
[----:B------:R-:W-:Y:S01]  /*5a00*/  UISETP.NE.AND UP0, UPT, UR41, 0x1, UPT ;  /* 0x000000012900788c */ /* 0x000fe2000bf05270 */
[----:B------:R-:W2:Y:S04]  /*5a10*/  LDL R0, [R1+0x4] ;  /* 0x0000040001007983 */ /* 0x000ea80000100800 */
[----:B------:R-:W3:Y:S06]  /*5a20*/  LDL R2, [R1+0x30] ;  /* 0x0000300001027983 */ /* 0x000eec0000100800 */
[----:B------:R-:W1:Y:S01]  /*5a30*/  @!UP0 LDCU.128 UR12, c[0x0][0xb10] ;  /* 0x00016200ff0c87ac */ /* 0x000e620008000c00 */
[----:B------:R-:W4:Y:S01]  /*5a40*/  @!UP0 LDCU UR5, c[0x0][0xb0c] ;  /* 0x00016180ff0587ac */ /* 0x000f220008000800 */
[----:B------:R-:W5:Y:S01]  /*5a50*/  @!UP0 LDCU UR10, c[0x0][0xb20] ;  /* 0x00016400ff0a87ac */ /* 0x000f620008000800 */
[----:B-1----:R-:W-:Y:S02]  /*5a60*/  UIMAD.WIDE.U32 UR8, UR39, UR12, URZ ;  /* 0x0000000c270872a5 */ /* 0x002fe4000f8e00ff */
[----:B------:R-:W-:Y:S02]  /*5a70*/  UIMAD.WIDE.U32 UR6, UR38, UR15, URZ ;  /* 0x0000000f260672a5 */ /* 0x000fe4000f8e00ff */
[----:B------:R-:W-:Y:S03]  /*5a80*/  @!UP0 UISETP.NE.AND UP1, UPT, UR14, 0x1, UPT ;  /* 0x000000010e00888c */ /* 0x000fe6000bf25270 */
[----:B------:R-:W-:Y:S01]  /*5a90*/  @!UP0 UMOV UR4, UR9 ;  /* 0x0000000900048c82 */ /* 0x000fe20008000000 */
[----:B----4-:R-:W-:Y:S02]  /*5aa0*/  @!UP0 UISETP.NE.AND UP2, UPT, UR5, 0x1, UPT ;  /* 0x000000010500888c */ /* 0x010fe4000bf45270 */
[----:B------:R-:W-:Y:S01]  /*5ab0*/  @!UP0 USHF.R.U32.HI UR4, URZ, UR13, UR4 ;  /* 0x0000000dff048299 */ /* 0x000fe20008011604 */
[----:B------:R-:W-:Y:S02]  /*5ac0*/  @!UP0 UMOV UR6, UR7 ;  /* 0x0000000700068c82 */ /* 0x000fe40008000000 */
[----:B-----5:R-:W-:Y:S02]  /*5ad0*/  @!UP0 USHF.R.U32.HI UR6, URZ, UR10, UR6 ;  /* 0x0000000aff068299 */ /* 0x020fe40008011606 */
[----:B------:R-:W-:Y:S02]  /*5ae0*/  @!UP0 USEL UR7, UR39, UR4, !UP2 ;  /* 0x0000000427078287 */ /* 0x000fe4000d000000 */
[----:B------:R-:W-:Y:S04]  /*5af0*/  @!UP0 USEL UR6, UR38, UR6, !UP1 ;  /* 0x0000000626068287 */ /* 0x000fe8000c800000 */
[----:B------:R-:W-:Y:S02]  /*5b00*/  @!UP0 UIADD3 UR4, UPT, UPT, -UR7, UR6, URZ ;  /* 0x0000000607048290 */ /* 0x000fe4000fffe1ff */
[----:B------:R-:W-:Y:S02]  /*5b10*/  @!UP0 UIADD3 UR6, UPT, UPT, UR7, -UR6, URZ ;  /* 0x8000000607068290 */ /* 0x000fe4000fffe0ff */
[----:B------:R-:W-:Y:S02]  /*5b20*/  UIADD3 UR7, UPT, UPT, UR17, 0x1, URZ ;  /* 0x0000000111077890 */ /* 0x000fe4000fffe0ff */
[----:B------:R-:W-:Y:S02]  /*5b30*/  @!UP0 UIMAD UR39, UR4, UR5, UR39 ;  /* 0x00000005042782a4 */ /* 0x000fe4000f8e0227 */
[----:B------:R-:W-:Y:S02]  /*5b40*/  @!UP0 UIMAD UR38, UR6, UR14, UR38 ;  /* 0x0000000e062682a4 */ /* 0x000fe4000f8e0226 */
[----:B------:R-:W-:Y:S01]  /*5b50*/  IMAD.U32 R250, RZ, RZ, UR7 ;  /* 0x00000007fffa7e24 */ /* 0x000fe2000f8e00ff */
[----:B--2---:R-:W-:Y:S02]  /*5b60*/  R2UR UR18, R0 ;  /* 0x00000000001272ca */ /* 0x004fe400000e0000 */
[----:B---3--:R-:W-:Y:S11]  /*5b70*/  R2UR UR11, R2 ;  /* 0x00000000020b72ca */ /* 0x008ff600000e0000 */
[----:B------:R-:W-:Y:S04]  /*5b80*/  UISETP.NE.U32.AND UP3, UPT, UR18, URZ, UPT ;  /* 0x000000ff1200728c */ /* 0x000fe8000bf65070 */
[----:B------:R-:W-:Y:S09]  /*5b90*/  UISETP.NE.AND.EX UP3, UPT, UR11, URZ, UPT, UP3 ;  /* 0x000000ff0b00728c */ /* 0x000ff2000bf65330 */
[----:B------:R-:W-:Y:S05]  /*5ba0*/  BRA.U !UP3, `(.L_x_84) ;  /* 0x000000010b547547 */ /* 0x000fea000b800000 */
[----:B------:R-:W1:Y:S01]  /*5bb0*/  LDCU.64 UR8, c[0x0][0x358] ;  /* 0x00006b00ff0877ac */ /* 0x000e620008000a00 */
[----:B------:R-:W2:Y:S01]  /*5bc0*/  LDL R3, [R1+0xc] ;  /* 0x00000c0001037983 */ /* 0x000ea20000100800 */
[----:B------:R-:W-:Y:S01]  /*5bd0*/  R2UR UR6, R0 ;  /* 0x00000000000672ca */ /* 0x000fe200000e0000 */
[----:B------:R-:W-:Y:S02]  /*5be0*/  IMAD.MOV.U32 R244, RZ, RZ, 0x1 ;  /* 0x00000001fff47424 */ /* 0x000fe400078e00ff */
[----:B------:R-:W3:Y:S02]  /*5bf0*/  LDL R2, [R1+0x8] ;  /* 0x0000080001027983 */ /* 0x000ee40000100800 */
[----:B---3--:R-:W-:Y:S02]  /*5c00*/  R2UR UR4, R2 ;  /* 0x00000000020472ca */ /* 0x008fe400000e0000 */
[----:B--2---:R-:W-:Y:S11]  /*5c10*/  R2UR UR5, R3 ;  /* 0x00000000030572ca */ /* 0x004ff600000e0000 */
[----:B------:R-:W-:Y:S02]  /*5c20*/  @!UPT UIADD3 URZ, UPT, UPT, URZ, URZ, URZ ;  /* 0x000000fffffff290 */ /* 0x000fe4000fffe0ff */
[----:B------:R-:W-:Y:S04]  /*5c30*/  UISETP.NE.U32.AND UP0, UPT, UR5, URZ, UPT ;  /* 0x000000ff0500728c */ /* 0x000fe8000bf05070 */
[----:B------:R-:W-:Y:S06]  /*5c40*/  UISETP.NE.AND.EX UP0, UPT, UR4, URZ, UPT, UP0 ;  /* 0x000000ff0400728c */ /* 0x000fec000bf05300 */
[----:B------:R-:W-:Y:S05]  /*5c50*/  PLOP3.LUT P0, PT, PT, PT, UP0, 0x80, 0x8 ;  /* 0x000000000008781c */ /* 0x000fea0003f0f008 */
[----:B------:R-:W2:Y:S01]  /*5c60*/  @UP0 LDCU.64 UR4, c[0x0][0x888] ;  /* 0x00011100ff0407ac */ /* 0x000ea20008000a00 */
[----:B------:R-:W-:Y:S04]  /*5c70*/  @UP0 UIMAD UR6, UR36, UR6, URZ ;  /* 0x00000006240602a4 */ /* 0x000fe8000f8e02ff */
[----:B--2---:R-:W-:Y:S06]  /*5c80*/  @UP0 UIMAD.WIDE UR4, UR6, 0x4, UR4 ;  /* 0x00000004060408a5 */ /* 0x004fec000f8e0204 */
[----:B------:R-:W-:Y:S02]  /*5c90*/  IMAD.U32 R2, RZ, RZ, UR4 ;  /* 0x00000004ff027e24 */ /* 0x000fe4000f8e00ff */
[----:B------:R-:W-:Y:S05]  /*5ca0*/  IMAD.U32 R3, RZ, RZ, UR5 ;  /* 0x00000005ff037e24 */ /* 0x000fea000f8e00ff */
[----:B-1----:R-:W2:Y:S02]  /*5cb0*/  @P0 LDG.E R0, desc[UR8][R2.64] ;  /* 0x0000000802000981 */ /* 0x002ea4000c1e1900 */
[----:B--2---:R-:W-:Y:S01]  /*5cc0*/  @P0 R2UR UR45, R0 ;  /* 0x00000000002d02ca */ /* 0x004fe200000e0000 */
[----:B------:R-:W-:Y:S05]  /*5cd0*/  IMAD.MOV.U32 R0, RZ, RZ, 0x1 ;  /* 0x00000001ff007424 */ /* 0x000fea00078e00ff */
[----:B------:R-:W-:Y:S08]  /*5ce0*/  @!P0 PRMT R244, R0, 0x7610, R244 ;  /* 0x0000761000f48816 */ /* 0x000ff000000000f4 */
[----:B------:R-:W1:Y:S02]  /*5cf0*/  @!UP0 LDCU UR45, c[0x0][0x880] ;  /* 0x00011000ff2d87ac */ /* 0x000e640008000800 */
.L_x_84:
[----:B------:R-:W2:Y:S04]  /*5d00*/  LDL R0, [R1+0x10] ;  /* 0x0000100001007983 */ /* 0x000ea80000100800 */
[----:B------:R-:W3:Y:S02]  /*5d10*/  LDL R2, [R1+0x2c] ;  /* 0x00002c0001027983 */ /* 0x000ee40000100800 */
[----:B---3--:R-:W-:Y:S02]  /*5d20*/  R2UR UR4, R2 ;  /* 0x00000000020472ca */ /* 0x008fe400000e0000 */
[----:B--2---:R-:W-:Y:S11]  /*5d30*/  R2UR UR5, R0 ;  /* 0x00000000000572ca */ /* 0x004ff600000e0000 */
[----:B------:R-:W-:Y:S02]  /*5d40*/  @!UPT UIADD3 URZ, UPT, UPT, URZ, URZ, URZ ;  /* 0x000000fffffff290 */ /* 0x000fe4000fffe0ff */
[----:B------:R-:W-:Y:S04]  /*5d50*/  UISETP.NE.U32.AND UP0, UPT, UR5, URZ, UPT ;  /* 0x000000ff0500728c */ /* 0x000fe8000bf05070 */
[----:B------:R-:W-:Y:S09]  /*5d60*/  UISETP.NE.AND.EX UP0, UPT, UR4, URZ, UPT, UP0 ;  /* 0x000000ff0400728c */ /* 0x000ff2000bf05300 */
[----:B------:R-:W-:Y:S05]  /*5d70*/  BRA.U !UP0, `(.L_x_85) ;  /* 0x00000001084c7547 */ /* 0x000fea000b800000 */
[----:B------:R-:W2:Y:S01]  /*5d80*/  LDCU.64 UR8, c[0x0][0x358] ;  /* 0x00006b00ff0877ac */ /* 0x000ea20008000a00 */
[----:B------:R-:W3:Y:S01]  /*5d90*/  LDL R3, [R1+0x28] ;  /* 0x0000280001037983 */ /* 0x000ee20000100800 */
[----:B------:R-:W-:Y:S03]  /*5da0*/  R2UR UR6, R0 ;  /* 0x00000000000672ca */ /* 0x000fe600000e0000 */
[----:B------:R-:W4:Y:S02]  /*5db0*/  LDL R2, [R1+0x24] ;  /* 0x0000240001027983 */ /* 0x000f240000100800 */
[----:B----4-:R-:W-:Y:S02]  /*5dc0*/  R2UR UR4, R2 ;  /* 0x00000000020472ca */ /* 0x010fe400000e0000 */
[----:B---3--:R-:W-:Y:S11]  /*5dd0*/  R2UR UR5, R3 ;  /* 0x00000000030572ca */ /* 0x008ff600000e0000 */
[----:B------:R-:W-:Y:S02]  /*5de0*/  @!UPT UIADD3 URZ, UPT, UPT, URZ, URZ, URZ ;  /* 0x000000fffffff290 */ /* 0x000fe4000fffe0ff */
[----:B------:R-:W-:Y:S04]  /*5df0*/  UISETP.NE.U32.AND UP0, UPT, UR5, URZ, UPT ;  /* 0x000000ff0500728c */ /* 0x000fe8000bf05070 */
[----:B------:R-:W-:Y:S06]  /*5e00*/  UISETP.NE.AND.EX UP0, UPT, UR4, URZ, UPT, UP0 ;  /* 0x000000ff0400728c */ /* 0x000fec000bf05300 */
[----:B------:R-:W-:Y:S05]  /*5e10*/  PLOP3.LUT P0, PT, PT, PT, UP0, 0x80, 0x8 ;  /* 0x000000000008781c */ /* 0x000fea0003f0f008 */
[----:B------:R-:W3:Y:S01]  /*5e20*/  @UP0 LDCU.64 UR4, c[0x0][0x8a8] ;  /* 0x00011500ff0407ac */ /* 0x000ee20008000a00 */
[----:B------:R-:W-:Y:S04]  /*5e30*/  @UP0 UIMAD UR6, UR36, UR6, URZ ;  /* 0x00000006240602a4 */ /* 0x000fe8000f8e02ff */
[----:B---3--:R-:W-:Y:S06]  /*5e40*/  @UP0 UIMAD.WIDE UR4, UR6, 0x4, UR4 ;  /* 0x00000004060408a5 */ /* 0x008fec000f8e0204 */
[----:B------:R-:W-:Y:S02]  /*5e50*/  IMAD.U32 R2, RZ, RZ, UR4 ;  /* 0x00000004ff027e24 */ /* 0x000fe4000f8e00ff */
[----:B------:R-:W-:Y:S05]  /*5e60*/  IMAD.U32 R3, RZ, RZ, UR5 ;  /* 0x00000005ff037e24 */ /* 0x000fea000f8e00ff */
[----:B--2---:R-:W2:Y:S02]  /*5e70*/  @P0 LDG.E R0, desc[UR8][R2.64] ;  /* 0x0000000802000981 */ /* 0x004ea4000c1e1900 */
[----:B--2---:R-:W-:Y:S11]  /*5e80*/  @P0 R2UR UR37, R0 ;  /* 0x00000000002502ca */ /* 0x004ff600000e0000 */
[----:B------:R-:W-:Y:S03]  /*5e90*/  @!UPT UIADD3 URZ, UPT, UPT, URZ, URZ, URZ ;  /* 0x000000fffffff290 */ /* 0x000fe6000fffe0ff */
[----:B------:R-:W2:Y:S02]  /*5ea0*/  @!UP0 LDCU UR37, c[0x0][0x8a0] ;  /* 0x00011400ff2587ac */ /* 0x000ea40008000800 */
.L_x_85:
[----:B------:R-:W3:Y:S01]  /*5eb0*/  LDL R0, [R1+0x14] ;  /* 0x0000140001007983 */ /* 0x000ee20000100800 */
[----:B------:R-:W-:Y:S01]  /*5ec0*/  UPLOP3.LUT UP1, UPT, UPT, UPT, UPT, 0x40, 0x4 ;  /* 0x000000000004789c */ /* 0x000fe20003f2e870 */
[----:B------:R-:W-:Y:S02]  /*5ed0*/  R2UR UR7, R246 ;  /* 0x00000000f60772ca */ /* 0x000fe400000e0000 */
[----:B------:R-:W-:Y:S02]  /*5ee0*/  CS2R R162, SRZ ;  /* 0x0000000000a27805 */ /* 0x000fe4000001ff00 */
[----:B------:R-:W-:Y:S02]  /*5ef0*/  R2UR UR6, R248 ;  /* 0x00000000f80672ca */ /* 0x000fe400000e0000 */
[----:B------:R-:W-:Y:S02]  /*5f00*/  CS2R R160, SRZ ;  /* 0x0000000000a07805 */ /* 0x000fe4000001ff00 */
[----:B------:R-:W-:Y:S02]  /*5f10*/  PLOP3.LUT P3, PT, PT, PT, PT, 0x8, 0x80 ;  /* 0x000000000080781c */ /* 0x000fe40003f6e170 */
[----:B------:R-:W-:Y:S02]  /*5f20*/  CS2R R158, SRZ ;  /* 0x00000000009e7805 */ /* 0x000fe4000001ff00 */
        /* <DEDUP_REMOVED lines=12> */
[----:B---3--:R-:W-:Y:S01]  /*5ff0*/  R2UR UR4, R0 ;  /* 0x00000000000472ca */ /* 0x008fe200000e0000 */
[----:B------:R-:W-:Y:S11]  /*6000*/  IMAD.U32 R0, RZ, RZ, UR7 ;  /* 0x00000007ff007e24 */ /* 0x000ff6000f8e00ff */
[----:B------:R-:W-:Y:S01]  /*6010*/  @!UPT UIADD3 URZ, UPT, UPT, URZ, URZ, URZ ;  /* 0x000000fffffff290 */ /* 0x000fe2000fffe0ff */
[----:B------:R-:W-:Y:S06]  /*6020*/  UISETP.NE.AND UP4, UPT, UR4, URZ, UPT ;  /* 0x000000ff0400728c */ /* 0x000fec000bf85270 */
[----:B------:R-:W-:Y:S05]  /*6030*/  PLOP3.LUT P1, PT, PT, PT, UP4, 0x80, 0x8 ;  /* 0x000000000008781c */ /* 0x000fea0003f2f048 */
[----:B------:R-:W3:Y:S01]  /*6040*/  @UP4 LDCU.64 UR4, c[0x0][0x888] ;  /* 0x00011100ff0447ac */ /* 0x000ee20008000a00 */
[----:B------:R-:W-:Y:S07]  /*6050*/  @UP4 UPLOP3.LUT UP1, UPT, UPT, UPT, UP3, 0x80, 0x8 ;  /* 0x000000000008489c */ /* 0x000fee0003f2f030 */
[----:B------:R-:W-:Y:S01]  /*6060*/  @P1 LOP3.LUT P0, RZ, R244, 0xff, RZ, 0xc0, !PT ;  /* 0x000000fff4ff1812 */ /* 0x000fe2000780c0ff */
[----:B-1----:R-:W-:Y:S02]  /*6070*/  @UP4 UISETP.NE.AND UP2, UPT, UR45, URZ, UPT ;  /* 0x000000ff2d00428c */ /* 0x002fe4000bf45270 */
[----:B---3--:R-:W-:Y:S02]  /*6080*/  @UP4 UISETP.NE.U32.AND UP0, UPT, UR4, URZ, UPT ;  /* 0x000000ff0400428c */ /* 0x008fe4000bf05070 */
[----:B------:R-:W-:Y:S02]  /*6090*/  @UP4 USEL UR4, URZ, 0xffffffff, UP2 ;  /* 0xffffffffff044887 */ /* 0x000fe40009000000 */
[----:B------:R-:W-:Y:S04]  /*60a0*/  @UP4 UISETP.NE.AND.EX UP0, UPT, UR5, URZ, UPT, UP0 ;  /* 0x000000ff0500428c */ /* 0x000fe8000bf05300 */
[----:B------:R-:W-:Y:S03]  /*60b0*/  @UP4 USEL UR5, URZ, 0xffffffff, UP0 ;  /* 0xffffffffff054887 */ /* 0x000fe60008000000 */
[----:B------:R-:W-:Y:S01]  /*60c0*/  @P1 VOTEU.ANY UP0, P0 ;  /* 0x0000000000ff1886 */ /* 0x000fe20000000100 */
[----:B------:R-:W-:Y:S02]  /*60d0*/  @UP1 USEL UR4, UR5, UR4, !UP0 ;  /* 0x0000000405041287 */ /* 0x000fe4000c000000 */
[----:B------:R-:W-:Y:S02]  /*60e0*/  ULEA UR5, UR40, UR16, 0x3 ;  /* 0x0000001028057291 */ /* 0x000fe4000f8e18ff */
[----:B------:R-:W-:Y:S04]  /*60f0*/  @UP4 ULOP3.LUT UR4, UR4, 0x1, URZ, 0xc0, !UPT ;  /* 0x0000000104044892 */ /* 0x000fe8000f8ec0ff */
[----:B------:R-:W-:Y:S06]  /*6100*/  UISETP.NE.U32.OR UP0, UPT, UR4, 0x1, !UP4 ;  /* 0x000000010400788c */ /* 0x000fec000e705470 */
[----:B------:R-:W-:Y:S11]  /*6110*/  PLOP3.LUT P0, PT, PT, PT, UP0, 0x80, 0x8 ;  /* 0x000000000008781c */ /* 0x000ff60003f0f008 */
[----:B------:R-:W-:Y:S02]  /*6120*/  @!UPT UIADD3 URZ, UPT, UPT, URZ, URZ, URZ ;  /* 0x000000fffffff290 */ /* 0x000fe4000fffe0ff */
[----:B------:R-:W-:Y:S04]  /*6130*/  @P0 SHF.L.U32 R0, R0, 0x1f, RZ ;  /* 0x0000001f00000819 */ /* 0x000fe800000006ff */
[----:B------:R1:W3:Y:S02]  /*6140*/  @P0 SYNCS.PHASECHK.TRANS64.TRYWAIT P2, [UR16+0x20], R0 ;  /* 0x00002000ff0005a7 */ /* 0x0002e40008041110 */
[----:B-1----:R-:W-:Y:S05]  /*6150*/  IMAD.U32 R0, RZ, RZ, UR6 ;  /* 0x00000006ff007e24 */ /* 0x002fea000f8e00ff */
[----:B------:R-:W-:Y:S04]  /*6160*/  SHF.L.U32 R4, R0, 0x1f, RZ ;  /* 0x0000001f00047819 */ /* 0x000fe800000006ff */
[----:B------:R1:W4:Y:S01]  /*6170*/  SYNCS.PHASECHK.TRANS64.TRYWAIT P1, [UR5+0x60], R4 ;  /* 0x00006004ff0075a7 */ /* 0x0003220008021105 */
[----:B---3--:R-:W-:Y:S01]  /*6180*/  @P0 PLOP3.LUT P3, PT, P2, PT, PT, 0x8, 0x80 ;  /* 0x000000000080081c */ /* 0x008fe2000176e170 */
[----:B------:R-:W-:Y:S01]  /*6190*/  @!UPT UIADD3 URZ, UPT, UPT, URZ, URZ, URZ ;  /* 0x000000fffffff290 */ /* 0x000fe2000fffe0ff */
[----:B-1----:R-:W-:Y:S11]  /*61a0*/  BRA.U !UP0, `(.L_x_86) ;  /* 0x00000005082c7547 */ /* 0x002ff6000b800000 */
[----:B------:R-:W-:Y:S01]  /*61b0*/  LOP3.LUT P0, RZ, R244, 0xff, RZ, 0xc0, !PT ;  /* 0x000000fff4ff7812 */ /* 0x000fe2000780c0ff */
[----:B------:R-:W-:Y:S01]  /*61c0*/  @!UPT UIADD3 URZ, UPT, UPT, URZ, URZ, URZ ;  /* 0x000000fffffff290 */ /* 0x000fe2000fffe0ff */
[----:B------:R-:W-:Y:S11]  /*61d0*/  @!P3 BRA `(.L_x_87) ;  /* 0x000000000018b947 */ /* 0x000ff60003800000 */
[----:B------:R-:W-:Y:S11]  /*61e0*/  R2UR UR4, R246 ;  /* 0x00000000f60472ca */ /* 0x000ff600000e0000 */
[----:B------:R-:W-:Y:S02]  /*61f0*/  @!UPT UIADD3 URZ, UPT, UPT, URZ, URZ, URZ ;  /* 0x000000fffffff290 */ /* 0x000fe4000fffe0ff */
[----:B------:R-:W-:Y:S05]  /*6200*/  IMAD.U32 R0, RZ, RZ, UR4 ;  /* 0x00000004ff007e24 */ /* 0x000fea000f8e00ff */
[----:B------:R-:W-:Y:S04]  /*6210*/  SHF.L.U32 R0, R0, 0x1f, RZ ;  /* 0x0000001f00007819 */ /* 0x000fe800000006ff */
[----:B------:R-:W1:Y:S02]  /*6220*/  SYNCS.PHASECHK.TRANS64.TRYWAIT P2, [UR16+0x20], R0 ;  /* 0x00002000ff0075a7 */ /* 0x000e640008041110 */
[----:B-1----:R-:W-:Y:S05]  /*6230*/  @!P2 BRA `(.L_x_88) ;  /* 0x0000004800e0a947 */ /* 0x002fea0003800000 */
.L_x_87:
[----:B------:R-:W3:Y:S01]  /*6240*/  LDL R5, [R1+0xc] ;  /* 0x00000c0001057983 */ /* 0x000ee20000100800 */
[----:B------:R-:W-:Y:S02]  /*6250*/  CS2R R22, SRZ ;  /* 0x0000000000167805 */ /* 0x000fe4000001ff00 */
[----:B------:R-:W-:Y:S02]  /*6260*/  CS2R R136, SRZ ;  /* 0x0000000000887805 */ /* 0x000fe4000001ff00 */
[----:B------:R-:W-:Y:S01]  /*6270*/  CS2R R138, SRZ ;  /* 0x00000000008a7805 */ /* 0x000fe2000001ff00 */
[----:B------:R-:W5:Y:S01]  /*6280*/  LDL R3, [R1+0x8] ;  /* 0x0000080001037983 */ /* 0x000f620000100800 */
[----:B------:R-:W-:Y:S01]  /*6290*/  UISETP.NE.AND UP1, UPT, UR45, URZ, UPT ;  /* 0x000000ff2d00728c */ /* 0x000fe2000bf25270 */
        /* <DEDUP_REMOVED lines=12> */
[----:B------:R-:W-:Y:S11]  /*6360*/  R2UR UR7, R246 ;  /* 0x00000000f60772ca */ /* 0x000ff600000e0000 */
[----:B------:R-:W-:Y:S02]  /*6370*/  @!UPT UIADD3 URZ, UPT, UPT, URZ, URZ, URZ ;  /* 0x000000fffffff290 */ /* 0x000fe4000fffe0ff */
[----:B------:R-:W-:Y:S06]  /*6380*/  ULOP3.LUT UR7, UR7, 0x1, URZ, 0x3c, !UPT ;  /* 0x0000000107077892 */ /* 0x000fec000f8e3cff */
[----:B------:R-:W-:Y:S01]  /*6390*/  IMAD.U32 R246, RZ, RZ, UR7 ;  /* 0x00000007fff67e24 */ /* 0x000fe2000f8e00ff */
[----:B-----5:R-:W-:Y:S02]  /*63a0*/  R2UR UR4, R3 ;  /* 0x00000000030472ca */ /* 0x020fe400000e0000 */
[----:B---3--:R-:W-:Y:S11]  /*63b0*/  R2UR UR6, R5 ;  /* 0x00000000050672ca */ /* 0x008ff600000e0000 */
[----:B------:R-:W-:Y:S02]  /*63c0*/  @!UPT UIADD3 URZ, UPT, UPT, URZ, URZ, URZ ;  /* 0x000000fffffff290 */ /* 0x000fe4000fffe0ff */
[----:B------:R-:W-:Y:S04]  /*63d0*/  UISETP.NE.U32.AND UP0, UPT, UR6, URZ, UPT ;  /* 0x000000ff0600728c */ /* 0x000fe8000bf05070 */
[----:B------:R-:W-:Y:S02]  /*63e0*/  UISETP.NE.AND.EX UP0, UPT, UR4, URZ, UPT, UP0 ;  /* 0x000000ff0400728c */ /* 0x000fe4000bf05300 */
[----:B------:R-:W-:Y:S02]  /*63f0*/  USEL UR4, URZ, 0xffffffff, UP1 ;  /* 0xffffffffff047887 */ /* 0x000fe40008800000 */
[----:B------:R-:W-:Y:S03]  /*6400*/  USEL UR6, URZ, 0xffffffff, UP0 ;  /* 0xffffffffff067887 */ /* 0x000fe60008000000 */
[----:B------:R-:W-:Y:S01]  /*6410*/  VOTEU.ANY UP0, P0 ;  /* 0x0000000000ff7886 */ /* 0x000fe20000000100 */
[----:B------:R-:W-:Y:S04]  /*6420*/  @UP3 USEL UR4, UR6, UR4, !UP0 ;  /* 0x0000000406043287 */ /* 0x000fe8000c000000 */
[----:B------:R-:W-:Y:S04]  /*6430*/  ULOP3.LUT UR4, UR4, 0x1, URZ, 0xc0, !UPT ;  /* 0x0000000104047892 */ /* 0x000fe8000f8ec0ff */
[----:B------:R-:W-:Y:S02]  /*6440*/  UISETP.NE.U32.AND UP0, UPT, UR4, 0x1, UPT ;  /* 0x000000010400788c */ /* 0x000fe4000bf05070 */
[----:B------:R-:W-:Y:S04]  /*6450*/  UIADD3 UR4, UPT, UPT, UR16, 0x28, URZ ;  /* 0x0000002810047890 */ /* 0x000fe8000fffe0ff */
[----:B------:R-:W-:Y:S01]  /*6460*/  PLOP3.LUT P0, PT, PT, PT, UP0, 0x80, 0x8 ;  /* 0x000000000008781c */ /* 0x000fe20003f0f008 */
[----:B------:R-:W-:Y:S11]  /*6470*/  UPRMT UR4, UR20, 0x654, UR4 ;  /* 0x0000065414047896 */ /* 0x000ff60008000004 */
[----:B------:R-:W-:Y:S01]  /*6480*/  @!UPT UIADD3 URZ, UPT, UPT, URZ, URZ, URZ ;  /* 0x000000fffffff290 */ /* 0x000fe2000fffe0ff */
[----:B-1----:R-:W1:Y:S02]  /*6490*/  @P0 S2R R2, SR_TID.X ;  /* 0x0000000000020919 */ /* 0x002e640000002100 */
[--C-:B-1----:R-:W-:Y:S01]  /*64a0*/  @P0 SHF.R.U32.HI R0, RZ, 0x4, R2.reuse ;  /* 0x00000004ff000819 */ /* 0x102fe20000011602 */
[----:B------:R-:W-:Y:S03]  /*64b0*/  @P0 IMAD.SHL.U32 R3, R2, 0x10, RZ ;  /* 0x0000001002030824 */ /* 0x000fe600078e00ff */
[----:B------:R-:W-:Y:S02]  /*64c0*/  @P0 LOP3.LUT R0, R0, 0x1, RZ, 0xc0, !PT ;  /* 0x0000000100000812 */ /* 0x000fe400078ec0ff */
[----:B------:R-:W-:Y:S02]  /*64d0*/  @P0 LOP3.LUT R3, R3, 0xf0, RZ, 0xc0, !PT ;  /* 0x000000f003030812 */ /* 0x000fe400078ec0ff */
[----:B------:R-:W-:Y:S05]  /*64e0*/  @P0 LOP3.LUT R0, R0, 0x60, R2, 0xf8, !PT ;  /* 0x0000006000000812 */ /* 0x000fea00078ef802 */
[----:B------:R-:W-:Y:S05]  /*64f0*/  @P0 IMAD R0, R0, 0x8, R3 ;  /* 0x0000000800000824 */ /* 0x000fea00078e0203 */
[----:B------:R1:W3:Y:S04]  /*6500*/  @P0 LDS.64 R22, [R0+UR16+0x100] ;  /* 0x0001001000160984 */ /* 0x0002e80008000a00 */
[----:B------:R1:W1:Y:S04]  /*6510*/  @P0 LDS.64 R136, [R0+UR16+0x500] ;  /* 0x0005001000880984 */ /* 0x0002680008000a00 */
        /* <DEDUP_REMOVED lines=12> */
[----:B------:R1:W1:Y:S01]  /*65e0*/  @P0 LDS.64 R162, [R0+UR16+0x3900] ;  /* 0x0039001000a20984 */ /* 0x0002620008000a00 */
[----:B------:R-:W-:Y:S01]  /*65f0*/  @!PT LDS RZ, [RZ] ;  /* 0x00000000fffff984 */ /* 0x000fe20000000800 */
[----:B------:R-:W-:Y:S01]  /*6600*/  @!PT LDS RZ, [RZ] ;  /* 0x00000000fffff984 */ /* 0x000fe20000000800 */
[----:B------:R-:W-:Y:S01]  /*6610*/  @!PT LDS RZ, [RZ] ;  /* 0x00000000fffff984 */ /* 0x000fe20000000800 */
[----:B------:R-:W-:Y:S01]  /*6620*/  @!PT LDS RZ, [RZ] ;  /* 0x00000000fffff984 */ /* 0x000fe20000000800 */
[----:B------:R5:W-:Y:S06]  /*6630*/  MEMBAR.ALL.CTA ;  /* 0x0000000000007992 */ /* 0x000bec0000008000 */
[----:B-----5:R-:W5:Y:S02]  /*6640*/  FENCE.VIEW.ASYNC.S ;  /* 0x00000000000073c6 */ /* 0x020f640000000000 */
[----:B---3-5:R-:W-:Y:S01]  /*6650*/  SYNCS.ARRIVE.TRANS64.RED.A1T0 RZ, [UR4], RZ ;  /* 0x000000ffffff79a7 */ /* 0x028fe20008100404 */
.L_x_86:
[----:B------:R-:W3:Y:S01]  /*6660*/  S2R R19, SR_TID.X ;  /* 0x0000000000137919 */ /* 0x000ee20000002100 */
[----:B----4-:R-:W-:Y:S05]  /*6670*/  @P1 BRA `(.L_x_89) ;  /* 0x0000000000081947 */ /* 0x010fea0003800000 */
[----:B------:R-:W4:Y:S02]  /*6680*/  SYNCS.PHASECHK.TRANS64.TRYWAIT P0, [UR5+0x60], R4 ;  /* 0x00006004ff0075a7 */ /* 0x000f240008001105 */
[----:B----4-:R-:W-:Y:S05]  /*6690*/  @!P0 BRA `(.L_x_90) ;  /* 0x0000004400e08947 */ /* 0x010fea0003800000 */
.L_x_89:
[----:B---3--:R-:W-:Y:S01]  /*66a0*/  SHF.R.U32.HI R19, RZ, 0x5, R19 ;  /* 0x00000005ff137819 */ /* 0x008fe20000011613 */
[----:B------:R-:W-:Y:S04]  /*66b0*/  ULEA.HI UR4, UR40, UR40, URZ, 0x1 ;  /* 0x0000002828047291 */ /* 0x000fe8000f8f08ff */
[----:B------:R-:W-:Y:S02]  /*66c0*/  USHF.R.U32.HI UR5, URZ, 0x1, UR4 ;  /* 0x00000001ff057899 */ /* 0x000fe40008011604 */
[----:B------:R-:W-:Y:S04]  /*66d0*/  ULOP3.LUT UR4, UR4, 0xffe, URZ, 0xc0, !UPT ;  /* 0x00000ffe04047892 */ /* 0x000fe8000f8ec0ff */
[----:B------:R-:W-:Y:S01]  /*66e0*/  UIADD3 UR4, UPT, UPT, -UR4, UR40, URZ ;  /* 0x0000002804047290 */ /* 0x000fe2000fffe1ff */
[----:B------:R-:W-:Y:S04]  /*66f0*/  IMAD.U32 R2, RZ, RZ, UR5 ;  /* 0x00000005ff027e24 */ /* 0x000fe8000f8e00ff */
[----:B------:R-:W-:Y:S01]  /*6700*/  IMAD R2, R2, 0xf0, R16 ;  /* 0x000000f002027824 */ /* 0x000fe200078e0210 */
[----:B-1----:R-:W-:Y:S05]  /*6710*/  MOV R0, UR4 ;  /* 0x0000000400007c02 */ /* 0x002fea0008000f00 */
[----:B------:R-:W-:Y:S05]  /*6720*/  IMAD R17, R0, 0x100000, R2 ;  /* 0x0010000000117824 */ /* 0x000fea00078e0202 */
[----:B------:R-:W-:Y:S04]  /*6730*/  SHF.R.U32.HI R0, RZ, 0x15, R17 ;  /* 0x00000015ff007819 */ /* 0x000fe80000011611 */
[----:B------:R-:W-:Y:S11]  /*6740*/  LOP3.LUT P0, RZ, R0, 0x3, R19, 0x48, !PT ;  /* 0x0000000300ff7812 */ /* 0x000ff60007804813 */
[----:B------:R-:W-:Y:S02]  /*6750*/  @!UPT UIADD3 URZ, UPT, UPT, URZ, URZ, URZ ;  /* 0x000000fffffff290 */ /* 0x000fe4000fffe0ff */
[----:B------:R-:W-:Y:S05]  /*6760*/  @!P0 BRA `(.L_x_91) ;  /* 0x0000000000408947 */ /* 0x000fea0003800000 */
[----:B------:R-:W1:Y:S01]  /*6770*/  LDCU.64 UR8, c[0x4][0x68] ;  /* 0x01000d00ff0877ac */ /* 0x000e620008000a00 */
[----:B------:R-:W-:Y:S01]  /*6780*/  MOV R3, 0x0 ;  /* 0x0000000000037802 */ /* 0x000fe20000000f00 */
[----:B------:R-:W-:Y:S02]  /*6790*/  HFMA2 R12, -RZ, RZ, 0, 5.9604644775390625e-08 ;  /* 0x00000001ff0c7431 */ /* 0x000fe400000001ff */
[----:B------:R-:W-:Y:S02]  /*67a0*/  IMAD.MOV.U32 R8, RZ, RZ, 0x192 ;  /* 0x00000192ff087424 */ /* 0x000fe400078e00ff */
[----:B------:R-:W-:Y:S01]  /*67b0*/  IMAD.MOV.U32 R13, RZ, RZ, RZ ;  /* 0x000000ffff0d7224 */ /* 0x000fe200078e00ff */
[----:B------:R-:W3:Y:S01]  /*67c0*/  LDCU.64 UR6, c[0x4][0x70] ;  /* 0x01000e00ff0677ac */ /* 0x000ee20008000a00 */
[----:B------:R-:W4:Y:S01]  /*67d0*/  LDC.64 R2, c[0x4][R3] ;  /* 0x0100000003027b82 */ /* 0x000f220000000a00 */
[----:B------:R-:W5:Y:S01]  /*67e0*/  LDCU.64 UR4, c[0x4][0x8] ;  /* 0x01000100ff0477ac */ /* 0x000f620008000a00 */
[----:B-1----:R-:W-:Y:S01]  /*67f0*/  MOV R5, UR9 ;  /* 0x0000000900057c02 */ /* 0x002fe20008000f00 */
[----:B------:R-:W-:Y:S01]  /*6800*/  IMAD.U32 R4, RZ, RZ, UR8 ;  /* 0x00000008ff047e24 */ /* 0x000fe2000f8e00ff */
[----:B---3--:R-:W-:Y:S01]  /*6810*/  MOV R7, UR7 ;  /* 0x0000000700077c02 */ /* 0x008fe20008000f00 */
[----:B------:R-:W-:Y:S01]  /*6820*/  IMAD.U32 R6, RZ, RZ, UR6 ;  /* 0x00000006ff067e24 */ /* 0x000fe2000f8e00ff */
[----:B-----5:R-:W-:Y:S01]  /*6830*/  MOV R11, UR5 ;  /* 0x00000005000b7c02 */ /* 0x020fe20008000f00 */
[----:B------:R-:W-:Y:S02]  /*6840*/  IMAD.U32 R10, RZ, RZ, UR4 ;  /* 0x00000004ff0a7e24 */ /* 0x000fe4000f8e00ff */
[----:B------:R-:W-:Y:S07]  /*6850*/  LEPC R20, `(.L_x_91) ;  /* 0x000000001014794e */ /* 0x000fee0000000000 */
[----:B--2-4-:R-:W-:Y:S05]  /*6860*/  CALL.ABS.NOINC R2 ;  /* 0x0000000002007343 */ /* 0x014fea0003c00000 */
.L_x_91:
[----:B------:R-:W-:Y:S05]  /*6870*/  WARPSYNC.ALL ;  /* 0x0000000000007948 */ /* 0x000fea0003800000 */
[C---:B------:R-:W-:Y:S01]  /*6880*/  R2UR UR4, R17.reuse ;  /* 0x00000000110472ca */ /* 0x040fe200000e0000 */
[----:B------:R-:W-:Y:S05]  /*6890*/  VIADD R0, R17, 0x10 ;  /* 0x0000001011007836 */ /* 0x000fea0000000000 */
[----:B------:R-:W-:Y:S04]  /*68a0*/  SHF.R.U32.HI R0, RZ, 0x15, R0 ;  /* 0x00000015ff007819 */ /* 0x000fe80000011600 */
[----:B------:R-:W-:Y:S03]  /*68b0*/  LOP3.LUT P0, RZ, R0, 0x3, R19, 0x48, !PT ;  /* 0x0000000300ff7812 */ /* 0x000fe60007804813 */
[----:B------:R-:W1:Y:S01]  /*68c0*/  LDTM.16dp32bit_t0_t15.x8 R128, tmem[UR4] ;  /* 0x00000004008079ee */ /* 0x000e620008980000 */
[----:B------:R-:W3:Y:S09]  /*68d0*/  LDTM.16dp32bit_t16_t31.x8 R128, tmem[UR4+0x8] ;  /* 0x00000804008079ee */ /* 0x000ef200089a0000 */
[----:B---3--:R-:W-:Y:S05]  /*68e0*/  @!P0 BRA `(.L_x_92) ;  /* 0x0000000000408947 */ /* 0x008fea0003800000 */
[----:B------:R-:W3:Y:S01]  /*68f0*/  LDCU.64 UR8, c[0x4][0x68] ;  /* 0x01000d00ff0877ac */ /* 0x000ee20008000a00 */
[----:B------:R-:W-:Y:S01]  /*6900*/  MOV R3, 0x0 ;  /* 0x0000000000037802 */ /* 0x000fe20000000f00 */
[----:B------:R-:W-:Y:S02]  /*6910*/  HFMA2 R12, -RZ, RZ, 0, 5.9604644775390625e-08 ;  /* 0x00000001ff0c7431 */ /* 0x000fe400000001ff */
[----:B------:R-:W-:Y:S02]  /*6920*/  IMAD.MOV.U32 R8, RZ, RZ, 0x192 ;  /* 0x00000192ff087424 */ /* 0x000fe400078e00ff */
[----:B------:R-:W-:Y:S01]  /*6930*/  IMAD.MOV.U32 R13, RZ, RZ, RZ ;  /* 0x000000ffff0d7224 */ /* 0x000fe200078e00ff */
[----:B------:R-:W4:Y:S01]  /*6940*/  LDCU.64 UR6, c[0x4][0x70] ;  /* 0x01000e00ff0677ac */ /* 0x000f220008000a00 */
[----:B------:R-:W1:Y:S01]  /*6950*/  LDC.64 R2, c[0x4][R3] ;  /* 0x0100000003027b82 */ /* 0x000e620000000a00 */
[----:B------:R-:W5:Y:S01]  /*6960*/  LDCU.64 UR4, c[0x4][0x8] ;  /* 0x01000100ff0477ac */ /* 0x000f620008000a00 */
[----:B---3--:R-:W-:Y:S01]  /*6970*/  MOV R5, UR9 ;  /* 0x0000000900057c02 */ /* 0x008fe20008000f00 */
[----:B------:R-:W-:Y:S01]  /*6980*/  IMAD.U32 R4, RZ, RZ, UR8 ;  /* 0x00000008ff047e24 */ /* 0x000fe2000f8e00ff */
[----:B----4-:R-:W-:Y:S01]  /*6990*/  MOV R7, UR7 ;  /* 0x0000000700077c02 */ /* 0x010fe20008000f00 */
[----:B------:R-:W-:Y:S01]  /*69a0*/  IMAD.U32 R6, RZ, RZ, UR6 ;  /* 0x00000006ff067e24 */ /* 0x000fe2000f8e00ff */
[----:B-----5:R-:W-:Y:S01]  /*69b0*/  MOV R11, UR5 ;  /* 0x00000005000b7c02 */ /* 0x020fe20008000f00 */
[----:B------:R-:W-:Y:S02]  /*69c0*/  IMAD.U32 R10, RZ, RZ, UR4 ;  /* 0x00000004ff0a7e24 */ /* 0x000fe4000f8e00ff */
[----:B------:R-:W-:Y:S07]  /*69d0*/  LEPC R20, `(.L_x_92) ;  /* 0x000000001014794e */ /* 0x000fee0000000000 */
[----:B-12---:R-:W-:Y:S05]  /*69e0*/  CALL.ABS.NOINC R2 ;  /* 0x0000000002007343 */ /* 0x006fea0003c00000 */
.L_x_92:
[----:B------:R-:W-:Y:S05]  /*69f0*/  WARPSYNC.ALL ;  /* 0x0000000000007948 */ /* 0x000fea0003800000 */
[C---:B------:R-:W-:Y:S01]  /*6a00*/  R2UR UR4, R17.reuse ;  /* 0x00000000110472ca */ /* 0x040fe200000e0000 */
[----:B------:R-:W-:Y:S05]  /*6a10*/  VIADD R0, R17, 0x20 ;  /* 0x0000002011007836 */ /* 0x000fea0000000000 */
[----:B------:R-:W-:Y:S04]  /*6a20*/  SHF.R.U32.HI R0, RZ, 0x15, R0 ;  /* 0x00000015ff007819 */ /* 0x000fe80000011600 */
[----:B------:R-:W-:Y:S03]  /*6a30*/  LOP3.LUT P0, RZ, R0, 0x3, R19, 0x48, !PT ;  /* 0x0000000300ff7812 */ /* 0x000fe60007804813 */
[----:B------:R-:W3:Y:S01]  /*6a40*/  LDTM.16dp32bit_t0_t15.x8 R120, tmem[UR4+0x10] ;  /* 0x00001004007879ee */ /* 0x000ee20008980000 */
[----:B------:R-:W4:Y:S09]  /*6a50*/  LDTM.16dp32bit_t16_t31.x8 R120, tmem[UR4+0x18] ;  /* 0x00001804007879ee */ /* 0x000f3200089a0000 */
[----:B----4-:R-:W-:Y:S05]  /*6a60*/  @!P0 BRA `(.L_x_93) ;  /* 0x0000000000408947 */ /* 0x010fea0003800000 */
[----:B------:R-:W4:Y:S01]  /*6a70*/  LDCU.64 UR8, c[0x4][0x68] ;  /* 0x01000d00ff0877ac */ /* 0x000f220008000a00 */
[----:B------:R-:W-:Y:S01]  /*6a80*/  MOV R3, 0x0 ;  /* 0x0000000000037802 */ /* 0x000fe20000000f00 */
[----:B------:R-:W-:Y:S02]  /*6a90*/  HFMA2 R12, -RZ, RZ, 0, 5.9604644775390625e-08 ;  /* 0x00000001ff0c7431 */ /* 0x000fe400000001ff */
[----:B------:R-:W-:Y:S02]  /*6aa0*/  IMAD.MOV.U32 R8, RZ, RZ, 0x192 ;  /* 0x00000192ff087424 */ /* 0x000fe400078e00ff */
[----:B------:R-:W-:Y:S01]  /*6ab0*/  IMAD.MOV.U32 R13, RZ, RZ, RZ ;  /* 0x000000ffff0d7224 */ /* 0x000fe200078e00ff */
[----:B------:R-:W5:Y:S01]  /*6ac0*/  LDCU.64 UR6, c[0x4][0x70] ;  /* 0x01000e00ff0677ac */ /* 0x000f620008000a00 */
[----:B------:R-:W1:Y:S01]  /*6ad0*/  LDC.64 R2, c[0x4][R3] ;  /* 0x0100000003027b82 */ /* 0x000e620000000a00 */
[----:B------:R-:W2:Y:S01]  /*6ae0*/  LDCU.64 UR4, c[0x4][0x8] ;  /* 0x01000100ff0477ac */ /* 0x000ea20008000a00 */
[----:B----4-:R-:W-:Y:S01]  /*6af0*/  MOV R5, UR9 ;  /* 0x0000000900057c02 */ /* 0x010fe20008000f00 */
[----:B------:R-:W-:Y:S01]  /*6b00*/  IMAD.U32 R4, RZ, RZ, UR8 ;  /* 0x00000008ff047e24 */ /* 0x000fe2000f8e00ff */
[----:B-----5:R-:W-:Y:S01]  /*6b10*/  MOV R7, UR7 ;  /* 0x0000000700077c02 */ /* 0x020fe20008000f00 */
[----:B------:R-:W-:Y:S01]  /*6b20*/  IMAD.U32 R6, RZ, RZ, UR6 ;  /* 0x00000006ff067e24 */ /* 0x000fe2000f8e00ff */
[----:B--2---:R-:W-:Y:S01]  /*6b30*/  MOV R11, UR5 ;  /* 0x00000005000b7c02 */ /* 0x004fe20008000f00 */
[----:B------:R-:W-:Y:S02]  /*6b40*/  IMAD.U32 R10, RZ, RZ, UR4 ;  /* 0x00000004ff0a7e24 */ /* 0x000fe4000f8e00ff */
[----:B------:R-:W-:Y:S07]  /*6b50*/  LEPC R20, `(.L_x_93) ;  /* 0x000000001014794e */ /* 0x000fee0000000000 */
[----:B-1-3--:R-:W-:Y:S05]  /*6b60*/  CALL.ABS.NOINC R2 ;  /* 0x0000000002007343 */ /* 0x00afea0003c00000 */
.L_x_93:
[----:B------:R-:W-:Y:S05]  /*6b70*/  WARPSYNC.ALL ;  /* 0x0000000000007948 */ /* 0x000fea0003800000 */
[C---:B------:R-:W-:Y:S01]  /*6b80*/  R2UR UR4, R17.reuse ;  /* 0x00000000110472ca */ /* 0x040fe200000e0000 */
[----:B------:R-:W-:Y:S05]  /*6b90*/  VIADD R0, R17, 0x30 ;  /* 0x0000003011007836 */ /* 0x000fea0000000000 */
[----:B------:R-:W-:Y:S04]  /*6ba0*/  SHF.R.U32.HI R0, RZ, 0x15, R0 ;  /* 0x00000015ff007819 */ /* 0x000fe80000011600 */
[----:B------:R-:W-:Y:S03]  /*6bb0*/  LOP3.LUT P0, RZ, R0, 0x3, R19, 0x48, !PT ;  /* 0x0000000300ff7812 */ /* 0x000fe60007804813 */
[----:B------:R-:W4:Y:S01]  /*6bc0*/  LDTM.16dp32bit_t0_t15.x8 R112, tmem[UR4+0x20] ;  /* 0x00002004007079ee */ /* 0x000f220008980000 */
[----:B------:R-:W1:Y:S09]  /*6bd0*/  LDTM.16dp32bit_t16_t31.x8 R112, tmem[UR4+0x28] ;  /* 0x00002804007079ee */ /* 0x000e7200089a0000 */
[----:B-1----:R-:W-:Y:S05]  /*6be0*/  @!P0 BRA `(.L_x_94) ;  /* 0x0000000000408947 */ /* 0x002fea0003800000 */
[----:B------:R-:W1:Y:S01]  /*6bf0*/  LDCU.64 UR8, c[0x4][0x68] ;  /* 0x01000d00ff0877ac */ /* 0x000e620008000a00 */
[----:B------:R-:W-:Y:S01]  /*6c00*/  MOV R3, 0x0 ;  /* 0x0000000000037802 */ /* 0x000fe20000000f00 */
[----:B------:R-:W-:Y:S02]  /*6c10*/  HFMA2 R12, -RZ, RZ, 0, 5.9604644775390625e-08 ;  /* 0x00000001ff0c7431 */ /* 0x000fe400000001ff */
[----:B------:R-:W-:Y:S02]  /*6c20*/  IMAD.MOV.U32 R8, RZ, RZ, 0x192 ;  /* 0x00000192ff087424 */ /* 0x000fe400078e00ff */
[----:B------:R-:W-:Y:S01]  /*6c30*/  IMAD.MOV.U32 R13, RZ, RZ, RZ ;  /* 0x000000ffff0d7224 */ /* 0x000fe200078e00ff */
[----:B------:R-:W5:Y:S01]  /*6c40*/  LDCU.64 UR6, c[0x4][0x70] ;  /* 0x01000e00ff0677ac */ /* 0x000f620008000a00 */
[----:B------:R-:W2:Y:S01]  /*6c50*/  LDC.64 R2, c[0x4][R3] ;  /* 0x0100000003027b82 */ /* 0x000ea20000000a00 */
[----:B------:R-:W3:Y:S01]  /*6c60*/  LDCU.64 UR4, c[0x4][0x8] ;  /* 0x01000100ff0477ac */ /* 0x000ee20008000a00 */
[----:B-1----:R-:W-:Y:S01]  /*6c70*/  MOV R5, UR9 ;  /* 0x0000000900057c02 */ /* 0x002fe20008000f00 */
[----:B------:R-:W-:Y:S01]  /*6c80*/  IMAD.U32 R4, RZ, RZ, UR8 ;  /* 0x00000008ff047e24 */ /* 0x000fe2000f8e00ff */
[----:B-----5:R-:W-:Y:S01]  /*6c90*/  MOV R7, UR7 ;  /* 0x0000000700077c02 */ /* 0x020fe20008000f00 */
[----:B------:R-:W-:Y:S01]  /*6ca0*/  IMAD.U32 R6, RZ, RZ, UR6 ;  /* 0x00000006ff067e24 */ /* 0x000fe2000f8e00ff */
[----:B---3--:R-:W-:Y:S01]  /*6cb0*/  MOV R11, UR5 ;  /* 0x00000005000b7c02 */ /* 0x008fe20008000f00 */
[----:B------:R-:W-:Y:S02]  /*6cc0*/  IMAD.U32 R10, RZ, RZ, UR4 ;  /* 0x00000004ff0a7e24 */ /* 0x000fe4000f8e00ff */
[----:B------:R-:W-:Y:S07]  /*6cd0*/  LEPC R20, `(.L_x_94) ;  /* 0x000000001014794e */ /* 0x000fee0000000000 */
[----:B--2-4-:R-:W-:Y:S05]  /*6ce0*/  CALL.ABS.NOINC R2 ;  /* 0x0000000002007343 */ /* 0x014fea0003c00000 */
.L_x_94:
[----:B------:R-:W-:Y:S05]  /*6cf0*/  WARPSYNC.ALL ;  /* 0x0000000000007948 */ /* 0x000fea0003800000 */
[C---:B------:R-:W-:Y:S01]  /*6d00*/  R2UR UR4, R17.reuse ;  /* 0x00000000110472ca */ /* 0x040fe200000e0000 */
[----:B------:R-:W-:Y:S05]  /*6d10*/  VIADD R0, R17, 0x40 ;  /* 0x0000004011007836 */ /* 0x000fea0000000000 */
[----:B------:R-:W-:Y:S04]  /*6d20*/  SHF.R.U32.HI R0, RZ, 0x15, R0 ;  /* 0x00000015ff007819 */ /* 0x000fe80000011600 */
[----:B------:R-:W-:Y:S03]  /*6d30*/  LOP3.LUT P0, RZ, R0, 0x3, R19, 0x48, !PT ;  /* 0x0000000300ff7812 */ /* 0x000fe60007804813 */
[----:B------:R-:W1:Y:S01]  /*6d40*/  LDTM.16dp32bit_t0_t15.x8 R104, tmem[UR4+0x30] ;  /* 0x00003004006879ee */ /* 0x000e620008980000 */
        /* <DEDUP_REMOVED lines=18> */
.L_x_95:
        /* <DEDUP_REMOVED lines=24> */
.L_x_96:
        /* <DEDUP_REMOVED lines=24> */
.L_x_97:
        /* <DEDUP_REMOVED lines=24> */
.L_x_98:
        /* <DEDUP_REMOVED lines=24> */
.L_x_99:
        /* <DEDUP_REMOVED lines=24> */
.L_x_100:
        /* <DEDUP_REMOVED lines=24> */
.L_x_101:
        /* <DEDUP_REMOVED lines=24> */
.L_x_102:
        /* <DEDUP_REMOVED lines=24> */
.L_x_103:
        /* <DEDUP_REMOVED lines=24> */
.L_x_104:
        /* <DEDUP_REMOVED lines=24> */
.L_x_105:
[----:B------:R-:W1:Y:S01]  /*7d70*/  S2R R4, SR_TID.X ;  /* 0x0000000000047919 */ /* 0x000e620000002100 */
[----:B------:R-:W-:Y:S05]  /*7d80*/  WARPSYNC.ALL ;  /* 0x0000000000007948 */ /* 0x000fea0003800000 */
[----:B-1----:R-:W-:Y:S01]  /*7d90*/  LOP3.LUT P0, RZ, R4, 0x60, RZ, 0xc0, !PT ;  /* 0x0000006004ff7812 */ /* 0x002fe2000780c0ff */
[----:B--2---:R-:W-:Y:S01]  /*7da0*/  IMAD R128, R128, UR37, RZ ;  /* 0x0000002580807c24 */ /* 0x004fe2000f8e02ff */
[----:B------:R-:W-:Y:S01]  /*7db0*/  R2UR UR4, R17 ;  /* 0x00000000110472ca */ /* 0x000fe200000e0000 */
[----:B------:R-:W1:Y:S01]  /*7dc0*/  S2UR UR6, SR_CgaCtaId ;  /* 0x00000000000679c3 */ /* 0x000e620000008800 */
[----:B------:R-:W-:Y:S01]  /*7dd0*/  LOP3.LUT R245, R4, 0x60, RZ, 0xc0, !PT ;  /* 0x0000006004f57812 */ /* 0x000fe200078ec0ff */
[----:B------:R-:W-:Y:S01]  /*7de0*/  IMAD R129, R129, UR37, RZ ;  /* 0x0000002581817c24 */ /* 0x000fe2000f8e02ff */
[----:B------:R-:W-:Y:S01]  /*7df0*/  SHF.R.U32.HI R5, RZ, 0x4, R4 ;  /* 0x00000004ff057819 */ /* 0x000fe20000011604 */
[----:B------:R-:W-:Y:S01]  /*7e00*/  IMAD R130, R130, UR37, RZ ;  /* 0x0000002582827c24 */ /* 0x000fe2000f8e02ff */
[----:B------:R-:W-:Y:S01]  /*7e10*/  PRMT R0, R22, 0x8880, RZ ;  /* 0x0000888016007816 */ /* 0x000fe200000000ff */
[----:B------:R-:W-:Y:S01]  /*7e20*/  IMAD R131, R131, UR37, RZ ;  /* 0x0000002583837c24 */ /* 0x000fe2000f8e02ff */
[----:B------:R-:W-:Y:S01]  /*7e30*/  LOP3.LUT R245, R245, 0x1, R5, 0xf8, !PT ;  /* 0x00000001f5f57812 */ /* 0x000fe200078ef805 */
[----:B------:R-:W-:Y:S01]  /*7e40*/  IMAD R132, R132, UR37, RZ ;  /* 0x0000002584847c24 */ /* 0x000fe2000f8e02ff */
[----:B------:R-:W-:Y:S01]  /*7e50*/  SHF.L.U32 R2, R22, 0x10, RZ ;  /* 0x0000001016027819 */ /* 0x000fe200000006ff */
[----:B------:R-:W-:Y:S01]  /*7e60*/  IMAD R128, R0, UR45, R128 ;  /* 0x0000002d00807c24 */ /* 0x000fe2000f8e0280 */
[----:B------:R-:W-:Y:S01]  /*7e70*/  SHF.L.U32 R12, R22, 0x8, RZ ;  /* 0x00000008160c7819 */ /* 0x000fe200000006ff */
[----:B------:R-:W-:Y:S01]  /*7e80*/  IMAD R133, R133, UR37, RZ ;  /* 0x0000002585857c24 */ /* 0x000fe2000f8e02ff */
[----:B------:R-:W-:Y:S01]  /*7e90*/  SHF.R.S32.HI R2, RZ, 0x18, R2 ;  /* 0x00000018ff027819 */ /* 0x000fe20000011402 */
[----:B------:R-:W-:Y:S01]  /*7ea0*/  IMAD R134, R134, UR37, RZ ;  /* 0x0000002586867c24 */ /* 0x000fe2000f8e02ff */
[----:B------:R-:W-:Y:S01]  /*7eb0*/  PRMT R13, R23, 0x8880, RZ ;  /* 0x00008880170d7816 */ /* 0x000fe200000000ff */
[----:B------:R-:W-:Y:S01]  /*7ec0*/  IMAD R135, R135, UR37, RZ ;  /* 0x0000002587877c24 */ /* 0x000fe2000f8e02ff */
[----:B------:R-:W-:Y:S01]  /*7ed0*/  SHF.R.S32.HI R0, RZ, 0x18, R12 ;  /* 0x00000018ff007819 */ /* 0x000fe2000001140c */
[----:B------:R-:W-:Y:S01]  /*7ee0*/  IMAD R129, R2, UR45, R129 ;  /* 0x0000002d02817c24 */ /* 0x000fe2000f8e0281 */
[----:B------:R-:W-:Y:S01]  /*7ef0*/  SHF.R.S32.HI R3, RZ, 0x18, R22 ;  /* 0x00000018ff037819 */ /* 0x000fe20000011416 */
[----:B------:R-:W-:Y:S01]  /*7f00*/  IMAD.U32 R167, R136, 0x10000, RZ ;  /* 0x0001000088a77824 */ /* 0x000fe200078e00ff */
[C---:B------:R-:W-:Y:S01]  /*7f10*/  SHF.L.U32 R164, R23.reuse, 0x10, RZ ;  /* 0x0000001017a47819 */ /* 0x040fe200000006ff */
[----:B------:R-:W-:Y:S01]  /*7f20*/  IMAD R130, R0, UR45, R130 ;  /* 0x0000002d00827c24 */ /* 0x000fe2000f8e0282 */
[----:B------:R-:W-:Y:S01]  /*7f30*/  SHF.L.U32 R165, R23, 0x8, RZ ;  /* 0x0000000817a57819 */ /* 0x000fe200000006ff */
[----:B------:R-:W-:Y:S01]  /*7f40*/  IMAD R131, R3, UR45, R131 ;  /* 0x0000002d03837c24 */ /* 0x000fe2000f8e0283 */
[----:B------:R-:W-:Y:S01]  /*7f50*/  MOV R2, R13 ;  /* 0x0000000d00027202 */ /* 0x000fe20000000f00 */
[----:B---3--:R-:W-:Y:S01]  /*7f60*/  IMAD R120, R120, UR37, RZ ;  /* 0x0000002578787c24 */ /* 0x008fe2000f8e02ff */
[----:B------:R-:W-:Y:S01]  /*7f70*/  SHF.R.S32.HI R12, RZ, 0x18, R164 ;  /* 0x00000018ff0c7819 */ /* 0x000fe200000114a4 */
[----:B------:R-:W-:Y:S01]  /*7f80*/  IMAD R121, R121, UR37, RZ ;  /* 0x0000002579797c24 */ /* 0x000fe2000f8e02ff */
[----:B------:R-:W-:Y:S01]  /*7f90*/  PRMT R166, R136, 0x8880, RZ ;  /* 0x0000888088a67816 */ /* 0x000fe200000000ff */
[----:B------:R-:W-:Y:S01]  /*7fa0*/  IMAD R132, R2, UR45, R132 ;  /* 0x0000002d02847c24 */ /* 0x000fe2000f8e0284 */
[----:B------:R-:W-:Y:S01]  /*7fb0*/  SHF.R.S32.HI R13, RZ, 0x18, R165 ;  /* 0x00000018ff0d7819 */ /* 0x000fe200000114a5 */
[----:B------:R-:W-:Y:S01]  /*7fc0*/  IMAD R133, R12, UR45, R133 ;  /* 0x0000002d0c857c24 */ /* 0x000fe2000f8e0285 */
[----:B------:R-:W-:Y:S01]  /*7fd0*/  SHF.R.S32.HI R14, RZ, 0x18, R23 ;  /* 0x00000018ff0e7819 */ /* 0x000fe20000011417 */
[----:B------:R-:W-:Y:S01]  /*7fe0*/  IMAD R122, R122, UR37, RZ ;  /* 0x000000257a7a7c24 */ /* 0x000fe2000f8e02ff */
[----:B------:R-:W-:Y:S01]  /*7ff0*/  MOV R0, R166 ;  /* 0x000000a600007202 */ /* 0x000fe20000000f00 */
[----:B------:R-:W-:Y:S01]  /*8000*/  IMAD R134, R13, UR45, R134 ;  /* 0x0000002d0d867c24 */ /* 0x000fe2000f8e0286 */
[----:B------:R-:W-:Y:S01]  /*8010*/  SHF.L.U32 R170, R136, 0x8, RZ ;  /* 0x0000000888aa7819 */ /* 0x000fe200000006ff */
[----:B------:R-:W-:Y:S01]  /*8020*/  IMAD R135, R14, UR45, R135 ;  /* 0x0000002d0e877c24 */ /* 0x000fe2000f8e0287 */
[----:B------:R-:W-:Y:S01]  /*8030*/  SHF.R.S32.HI R2, RZ, 0x18, R167 ;  /* 0x00000018ff027819 */ /* 0x000fe200000114a7 */
[----:B------:R-:W-:Y:S01]  /*8040*/  IMAD R120, R0, UR45, R120 ;  /* 0x0000002d00787c24 */ /* 0x000fe2000f8e0278 */
[----:B------:R-:W-:Y:S01]  /*8050*/  PRMT R169, R137, 0x8880, RZ ;  /* 0x0000888089a97816 */ /* 0x000fe200000000ff */
[----:B------:R-:W-:Y:S01]  /*8060*/  IMAD R123, R123, UR37, RZ ;  /* 0x000000257b7b7c24 */ /* 0x000fe2000f8e02ff */
[----:B------:R-:W-:Y:S01]  /*8070*/  SHF.R.S32.HI R0, RZ, 0x18, R170 ;  /* 0x00000018ff007819 */ /* 0x000fe200000114aa */
[----:B------:R-:W-:Y:S01]  /*8080*/  IMAD R121, R2, UR45, R121 ;  /* 0x0000002d02797c24 */ /* 0x000fe2000f8e0279 */
[----:B------:R-:W-:Y:S01]  /*8090*/  SHF.R.S32.HI R15, RZ, 0x18, R136 ;  /* 0x00000018ff0f7819 */ /* 0x000fe20000011488 */
[----:B------:R-:W-:Y:S01]  /*80a0*/  IMAD R124, R124, UR37, RZ ;  /* 0x000000257c7c7c24 */ /* 0x000fe2000f8e02ff */
[C---:B------:R-:W-:Y:S01]  /*80b0*/  SHF.L.U32 R172, R137.reuse, 0x10, RZ ;  /* 0x0000001089ac7819 */ /* 0x040fe200000006ff */
[----:B------:R-:W-:Y:S01]  /*80c0*/  IMAD R122, R0, UR45, R122 ;  /* 0x0000002d007a7c24 */ /* 0x000fe2000f8e027a */
[----:B------:R-:W-:Y:S01]  /*80d0*/  SHF.L.U32 R173, R137, 0x8, RZ ;  /* 0x0000000889ad7819 */ /* 0x000fe200000006ff */
[----:B------:R-:W-:Y:S01]  /*80e0*/  IMAD R125, R125, UR37, RZ ;  /* 0x000000257d7d7c24 */ /* 0x000fe2000f8e02ff */
[----:B------:R-:W-:Y:S01]  /*80f0*/  MOV R2, R169 ;  /* 0x000000a900027202 */ /* 0x000fe20000000f00 */
[----:B------:R-:W-:Y:S01]  /*8100*/  IMAD R123, R15, UR45, R123 ;  /* 0x0000002d0f7b7c24 */ /* 0x000fe2000f8e027b */
[----:B------:R-:W-:Y:S01]  /*8110*/  SHF.R.S32.HI R3, RZ, 0x18, R172 ;  /* 0x00000018ff037819 */ /* 0x000fe200000114ac */
[----:B------:R-:W-:Y:S01]  /*8120*/  IMAD R126, R126, UR37, RZ ;  /* 0x000000257e7e7c24 */ /* 0x000fe2000f8e02ff */
[----:B------:R-:W-:Y:S01]  /*8130*/  PRMT R168, R138, 0x8880, RZ ;  /* 0x000088808aa87816 */ /* 0x000fe200000000ff */
[----:B------:R-:W-:Y:S01]  /*8140*/  IMAD R124, R2, UR45, R124 ;  /* 0x0000002d027c7c24 */ /* 0x000fe2000f8e027c */
[----:B------:R-:W-:Y:S01]  /*8150*/  SHF.R.S32.HI R12, RZ, 0x18, R173 ;  /* 0x00000018ff0c7819 */ /* 0x000fe200000114ad */
[----:B------:R-:W-:Y:S01]  /*8160*/  IMAD R127, R127, UR37, RZ ;  /* 0x000000257f7f7c24 */ /* 0x000fe2000f8e02ff */
[----:B------:R-:W-:Y:S01]  /*8170*/  SHF.R.S32.HI R17, RZ, 0x18, R137 ;  /* 0x00000018ff117819 */ /* 0x000fe20000011489 */
[C---:B------:R-:W-:Y:S01]  /*8180*/  IMAD.U32 R171, R138.reuse, 0x10000, RZ ;  /* 0x000100008aab7824 */ /* 0x040fe200078e00ff */
[----:B------:R-:W-:Y:S01]  /*8190*/  MOV R0, R168 ;  /* 0x000000a800007202 */ /* 0x000fe20000000f00 */
[----:B------:R-:W-:Y:S01]  /*81a0*/  IMAD R125, R3, UR45, R125 ;  /* 0x0000002d037d7c24 */ /* 0x000fe2000f8e027d */
[----:B------:R-:W-:Y:S01]  /*81b0*/  SHF.L.U32 R174, R138, 0x8, RZ ;  /* 0x000000088aae7819 */ /* 0x000fe200000006ff */
[----:B----4-:R-:W-:Y:S01]  /*81c0*/  IMAD R112, R112, UR37, RZ ;  /* 0x0000002570707c24 */ /* 0x010fe2000f8e02ff */
[----:B------:R-:W-:Y:S01]  /*81d0*/  SHF.R.S32.HI R2, RZ, 0x18, R171 ;  /* 0x00000018ff027819 */ /* 0x000fe200000114ab */
[----:B------:R-:W-:Y:S01]  /*81e0*/  IMAD R126, R12, UR45, R126 ;  /* 0x0000002d0c7e7c24 */ /* 0x000fe2000f8e027e */
[----:B------:R-:W-:Y:S01]  /*81f0*/  PRMT R176, R139, 0x8880, RZ ;  /* 0x000088808bb07816 */ /* 0x000fe200000000ff */
[----:B------:R-:W-:Y:S01]  /*8200*/  IMAD R127, R17, UR45, R127 ;  /* 0x0000002d117f7c24 */ /* 0x000fe2000f8e027f */
[----:B------:R-:W-:Y:S01]  /*8210*/  SHF.R.S32.HI R19, RZ, 0x18, R138 ;  /* 0x00000018ff137819 */ /* 0x000fe2000001148a */
[----:B------:R-:W-:Y:S01]  /*8220*/  IMAD R113, R113, UR37, RZ ;  /* 0x0000002571717c24 */ /* 0x000fe2000f8e02ff */
[C---:B------:R-:W-:Y:S01]  /*8230*/  SHF.L.U32 R178, R139.reuse, 0x10, RZ ;  /* 0x000000108bb27819 */ /* 0x040fe200000006ff */
[----:B------:R-:W-:Y:S01]  /*8240*/  IMAD R112, R0, UR45, R112 ;  /* 0x0000002d00707c24 */ /* 0x000fe2000f8e0270 */
[----:B------:R-:W-:Y:S01]  /*8250*/  SHF.R.S32.HI R0, RZ, 0x18, R174 ;  /* 0x00000018ff007819 */ /* 0x000fe200000114ae */
[----:B------:R-:W-:Y:S01]  /*8260*/  IMAD R114, R114, UR37, RZ ;  /* 0x0000002572727c24 */ /* 0x000fe2000f8e02ff */
[----:B------:R-:W-:Y:S01]  /*8270*/  SHF.L.U32 R179, R139, 0x8, RZ ;  /* 0x000000088bb37819 */ /* 0x000fe200000006ff */
[----:B------:R-:W-:Y:S01]  /*8280*/  IMAD R115, R115, UR37, RZ ;  /* 0x0000002573737c24 */ /* 0x000fe2000f8e02ff */
[----:B------:R-:W-:Y:S01]  /*8290*/  SHF.R.S32.HI R3, RZ, 0x18, R178 ;  /* 0x00000018ff037819 */ /* 0x000fe200000114b2 */
[----:B------:R-:W-:Y:S01]  /*82a0*/  IMAD R113, R2, UR45, R113 ;  /* 0x0000002d02717c24 */ /* 0x000fe2000f8e0271 */
[----:B------:R-:W-:Y:S01]  /*82b0*/  PRMT R175, R140, 0x8880, RZ ;  /* 0x000088808caf7816 */ /* 0x000fe200000000ff */
[----:B------:R-:W-:Y:S01]  /*82c0*/  IMAD R116, R116, UR37, RZ ;  /* 0x0000002574747c24 */ /* 0x000fe2000f8e02ff */
[----:B------:R-:W-:Y:S01]  /*82d0*/  SHF.R.S32.HI R12, RZ, 0x18, R179 ;  /* 0x00000018ff0c7819 */ /* 0x000fe200000114b3 */
[----:B------:R-:W-:Y:S01]  /*82e0*/  IMAD.MOV.U32 R2, RZ, RZ, R176 ;  /* 0x000000ffff027224 */ /* 0x000fe200078e00b0 */
[----:B------:R-:W-:Y:S01]  /*82f0*/  SHF.R.S32.HI R20, RZ, 0x18, R139 ;  /* 0x00000018ff147819 */ /* 0x000fe2000001148b */
[----:B------:R-:W-:Y:S01]  /*8300*/  IMAD R114, R0, UR45, R114 ;  /* 0x0000002d00727c24 */ /* 0x000fe2000f8e0272 */
[----:B------:R-:W-:Y:S01]  /*8310*/  MOV R0, R175 ;  /* 0x000000af00007202 */ /* 0x000fe20000000f00 */
[----:B------:R-:W-:Y:S01]  /*8320*/  IMAD R117, R117, UR37, RZ ;  /* 0x0000002575757c24 */ /* 0x000fe2000f8e02ff */
[----:B------:R-:W-:Y:S01]  /*8330*/  SHF.L.U32 R180, R140, 0x8, RZ ;  /* 0x000000088cb47819 */ /* 0x000fe200000006ff */
[----:B------:R-:W-:Y:S01]  /*8340*/  IMAD R115, R19, UR45, R115 ;  /* 0x0000002d13737c24 */ /* 0x000fe2000f8e0273 */
[C---:B------:R-:W-:Y:S01]  /*8350*/  PRMT R182, R141.reuse, 0x8880, RZ ;  /* 0x000088808db67816 */ /* 0x040fe200000000ff */
[----:B------:R-:W-:Y:S01]  /*8360*/  IMAD R118, R118, UR37, RZ ;  /* 0x0000002576767c24 */ /* 0x000fe2000f8e02ff */
[----:B------:R-:W-:Y:S01]  /*8370*/  SHF.R.S32.HI R21, RZ, 0x18, R140 ;  /* 0x00000018ff157819 */ /* 0x000fe2000001148c */
[----:B------:R-:W-:Y:S01]  /*8380*/  IMAD R116, R2, UR45, R116 ;  /* 0x0000002d02747c24 */ /* 0x000fe2000f8e0274 */
[----:B------:R-:W-:Y:S01]  /*8390*/  SHF.L.U32 R184, R141, 0x10, RZ ;  /* 0x000000108db87819 */ /* 0x000fe200000006ff */
[----:B------:R-:W-:Y:S01]  /*83a0*/  IMAD R119, R119, UR37, RZ ;  /* 0x0000002577777c24 */ /* 0x000fe2000f8e02ff */
[----:B------:R-:W-:Y:S01]  /*83b0*/  SHF.L.U32 R185, R141, 0x8, RZ ;  /* 0x000000088db97819 */ /* 0x000fe200000006ff */
[----:B------:R-:W-:Y:S01]  /*83c0*/  IMAD.U32 R177, R140, 0x10000, RZ ;  /* 0x000100008cb17824 */ /* 0x000fe200078e00ff */
[----:B------:R-:W-:Y:S01]  /*83d0*/  PRMT R181, R142, 0x8880, RZ ;  /* 0x000088808eb57816 */ /* 0x000fe200000000ff */
[----:B------:R-:W-:Y:S01]  /*83e0*/  IMAD R117, R3, UR45, R117 ;  /* 0x0000002d03757c24 */ /* 0x000fe2000f8e0275 */
[----:B------:R-:W-:Y:S01]  /*83f0*/  SHF.R.S32.HI R3, RZ, 0x18, R184 ;  /* 0x00000018ff037819 */ /* 0x000fe200000114b8 */
[----:B------:R-:W-:Y:S01]  /*8400*/  IMAD R104, R104, UR37, RZ ;  /* 0x0000002568687c24 */ /* 0x000fe2000f8e02ff */
[----:B------:R-:W-:Y:S01]  /*8410*/  SHF.R.S32.HI R2, RZ, 0x18, R177 ;  /* 0x00000018ff027819 */ /* 0x000fe200000114b1 */
[----:B------:R-:W-:Y:S01]  /*8420*/  IMAD R118, R12, UR45, R118 ;  /* 0x0000002d0c767c24 */ /* 0x000fe2000f8e0276 */
[----:B------:R-:W-:Y:S01]  /*8430*/  SHF.R.S32.HI R12, RZ, 0x18, R185 ;  /* 0x00000018ff0c7819 */ /* 0x000fe200000114b9 */
[----:B------:R-:W-:Y:S01]  /*8440*/  IMAD R119, R20, UR45, R119 ;  /* 0x0000002d14777c24 */ /* 0x000fe2000f8e0277 */
[----:B------:R-:W-:Y:S01]  /*8450*/  SHF.R.S32.HI R22, RZ, 0x18, R141 ;  /* 0x00000018ff167819 */ /* 0x000fe2000001148d */
[----:B------:R-:W-:Y:S01]  /*8460*/  IMAD R105, R105, UR37, RZ ;  /* 0x0000002569697c24 */ /* 0x000fe2000f8e02ff */
[----:B------:R-:W-:Y:S01]  /*8470*/  SHF.L.U32 R186, R142, 0x8, RZ ;  /* 0x000000088eba7819 */ /* 0x000fe200000006ff */
[----:B------:R-:W-:Y:S01]  /*8480*/  IMAD R104, R0, UR45, R104 ;  /* 0x0000002d00687c24 */ /* 0x000fe2000f8e0268 */
[----:B------:R-:W-:Y:S01]  /*8490*/  SHF.R.S32.HI R0, RZ, 0x18, R180 ;  /* 0x00000018ff007819 */ /* 0x000fe200000114b4 */
[----:B------:R-:W-:Y:S01]  /*84a0*/  IMAD R106, R106, UR37, RZ ;  /* 0x000000256a6a7c24 */ /* 0x000fe2000f8e02ff */
[----:B------:R-:W-:Y:S01]  /*84b0*/  PRMT R188, R143, 0x8880, RZ ;  /* 0x000088808fbc7816 */ /* 0x000fe200000000ff */
[----:B------:R-:W-:Y:S01]  /*84c0*/  IMAD R107, R107, UR37, RZ ;  /* 0x000000256b6b7c24 */ /* 0x000fe2000f8e02ff */
[----:B------:R-:W-:Y:S01]  /*84d0*/  SHF.R.S32.HI R23, RZ, 0x18, R142 ;  /* 0x00000018ff177819 */ /* 0x000fe2000001148e */
[----:B------:R-:W-:Y:S01]  /*84e0*/  IMAD R105, R2, UR45, R105 ;  /* 0x0000002d02697c24 */ /* 0x000fe2000f8e0269 */
[----:B------:R-:W-:Y:S01]  /*84f0*/  MOV R2, R182 ;  /* 0x000000b600027202 */ /* 0x000fe20000000f00 */
[----:B------:R-:W-:Y:S01]  /*8500*/  IMAD R108, R108, UR37, RZ ;  /* 0x000000256c6c7c24 */ /* 0x000fe2000f8e02ff */
[----:B------:R-:W-:Y:S01]  /*8510*/  SHF.L.U32 R190, R143, 0x10, RZ ;  /* 0x000000108fbe7819 */ /* 0x000fe200000006ff */
[----:B------:R-:W-:Y:S01]  /*8520*/  IMAD R106, R0, UR45, R106 ;  /* 0x0000002d006a7c24 */ /* 0x000fe2000f8e026a */
[----:B------:R-:W-:Y:S01]  /*8530*/  MOV R0, R181 ;  /* 0x000000b500007202 */ /* 0x000fe20000000f00 */
[----:B------:R-:W-:Y:S01]  /*8540*/  IMAD R109, R109, UR37, RZ ;  /* 0x000000256d6d7c24 */ /* 0x000fe2000f8e02ff */
[----:B------:R-:W-:Y:S01]  /*8550*/  SHF.L.U32 R191, R143, 0x8, RZ ;  /* 0x000000088fbf7819 */ /* 0x000fe200000006ff */
[----:B------:R-:W-:Y:S01]  /*8560*/  IMAD R107, R21, UR45, R107 ;  /* 0x0000002d156b7c24 */ /* 0x000fe2000f8e026b */
[----:B------:R-:W-:Y:S01]  /*8570*/  PRMT R187, R144, 0x8880, RZ ;  /* 0x0000888090bb7816 */ /* 0x000fe200000000ff */
[----:B------:R-:W-:Y:S01]  /*8580*/  IMAD R110, R110, UR37, RZ ;  /* 0x000000256e6e7c24 */ /* 0x000fe2000f8e02ff */
[----:B------:R-:W-:Y:S01]  /*8590*/  SHF.R.S32.HI R136, RZ, 0x18, R143 ;  /* 0x00000018ff887819 */ /* 0x000fe2000001148f */
[----:B------:R-:W-:Y:S01]  /*85a0*/  IMAD R108, R2, UR45, R108 ;  /* 0x0000002d026c7c24 */ /* 0x000fe2000f8e026c */
[----:B------:R-:W-:Y:S01]  /*85b0*/  SHF.L.U32 R189, R144, 0x10, RZ ;  /* 0x0000001090bd7819 */ /* 0x000fe200000006ff */
[----:B------:R-:W-:Y:S01]  /*85c0*/  IMAD R111, R111, UR37, RZ ;  /* 0x000000256f6f7c24 */ /* 0x000fe2000f8e02ff */
[----:B------:R-:W-:Y:S01]  /*85d0*/  PRMT R194, R145, 0x8880, RZ ;  /* 0x0000888091c27816 */ /* 0x000fe200000000ff */
[----:B------:R-:W-:Y:S01]  /*85e0*/  IMAD.U32 R183, R142, 0x10000, RZ ;  /* 0x000100008eb77824 */ /* 0x000fe200078e00ff */
[----:B------:R-:W-:Y:S01]  /*85f0*/  SHF.R.S32.HI R137, RZ, 0x18, R144 ;  /* 0x00000018ff897819 */ /* 0x000fe20000011490 */
[----:B------:R-:W-:Y:S01]  /*8600*/  IMAD R109, R3, UR45, R109 ;  /* 0x0000002d036d7c24 */ /* 0x000fe2000f8e026d */
[----:B------:R-:W-:Y:S01]  /*8610*/  SHF.R.S32.HI R3, RZ, 0x18, R190 ;  /* 0x00000018ff037819 */ /* 0x000fe200000114be */
[----:B------:R-:W-:Y:S01]  /*8620*/  IMAD R96, R96, UR37, RZ ;  /* 0x0000002560607c24 */ /* 0x000fe2000f8e02ff */
[----:B------:R-:W-:Y:S01]  /*8630*/  SHF.R.S32.HI R2, RZ, 0x18, R183 ;  /* 0x00000018ff027819 */ /* 0x000fe200000114b7 */
[----:B------:R-:W-:Y:S01]  /*8640*/  IMAD R110, R12, UR45, R110 ;  /* 0x0000002d0c6e7c24 */ /* 0x000fe2000f8e026e */
[----:B------:R-:W-:Y:S01]  /*8650*/  SHF.R.S32.HI R12, RZ, 0x18, R191 ;  /* 0x00000018ff0c7819 */ /* 0x000fe200000114bf */
[----:B------:R-:W-:Y:S01]  /*8660*/  IMAD R111, R22, UR45, R111 ;  /* 0x0000002d166f7c24 */ /* 0x000fe2000f8e026f */
[----:B------:R-:W-:Y:S01]  /*8670*/  SHF.L.U32 R196, R145, 0x10, RZ ;  /* 0x0000001091c47819 */ /* 0x000fe200000006ff */
        /* <DEDUP_REMOVED lines=13> */
[----:B------:R-:W-:Y:S01]  /*8750*/  SHF.L.U32 R198, R146, 0x8, RZ ;  /* 0x0000000892c67819 */ /* 0x000fe200000006ff */
[----:B------:R-:W-:Y:S01]  /*8760*/  IMAD R101, R101, UR37, RZ ;  /* 0x0000002565657c24 */ /* 0x000fe2000f8e02ff */
[----:B------:R-:W-:Y:S01]  /*8770*/  PRMT R200, R147, 0x8880, RZ ;  /* 0x0000888093c87816 */ /* 0x000fe200000000ff */
        /* <DEDUP_REMOVED lines=12> */
[----:B------:R-:W-:Y:S01]  /*8840*/  IMAD.SHL.U32 R192, R144, 0x100, RZ ;  /* 0x0000010090c07824 */ /* 0x000fe200078e00ff */
[----:B------:R-:W-:Y:S01]  /*8850*/  SHF.L.U32 R201, R148, 0x10, RZ ;  /* 0x0000001094c97819 */ /* 0x000fe200000006ff */
[----:B------:R-:W-:Y:S01]  /*8860*/  IMAD R102, R12, UR45, R102 ;  /* 0x0000002d0c667c24 */ /* 0x000fe2000f8e0266 */
[----:B------:R-:W-:Y:S01]  /*8870*/  SHF.R.S32.HI R12, RZ, 0x18, R197 ;  /* 0x00000018ff0c7819 */ /* 0x000fe200000114c5 */
[----:B------:R-:W-:Y:S01]  /*8880*/  IMAD.MOV.U32 R0, RZ, RZ, R187 ;  /* 0x000000ffff007224 */ /* 0x000fe200078e00bb */
[----:B------:R-:W-:Y:S01]  /*8890*/  SHF.L.U32 R204, R148, 0x8, RZ ;  /* 0x0000000894cc7819 */ /* 0x000fe200000006ff */
[----:B------:R-:W-:Y:S01]  /*88a0*/  IMAD R103, R136, UR45, R103 ;  /* 0x0000002d88677c24 */ /* 0x000fe2000f8e0267 */
[----:B------:R-:W-:Y:S01]  /*88b0*/  PRMT R206, R149, 0x8880, RZ ;  /* 0x0000888095ce7816 */ /* 0x000fe200000000ff */
[----:B------:R-:W-:Y:S01]  /*88c0*/  IMAD R89, R89, UR37, RZ ;  /* 0x0000002559597c24 */ /* 0x000fe2000f8e02ff */
[----:B------:R-:W-:Y:S01]  /*88d0*/  SHF.R.S32.HI R141, RZ, 0x18, R148 ;  /* 0x00000018ff8d7819 */ /* 0x000fe20000011494 */
[----:B------:R-:W-:Y:S01]  /*88e0*/  IMAD R88, R0, UR45, R88 ;  /* 0x0000002d00587c24 */ /* 0x000fe2000f8e0258 */
[----:B------:R-:W-:Y:S01]  /*88f0*/  SHF.R.S32.HI R0, RZ, 0x18, R192 ;  /* 0x00000018ff007819 */ /* 0x000fe200000114c0 */
[----:B------:R-:W-:Y:S01]  /*8900*/  IMAD R90, R90, UR37, RZ ;  /* 0x000000255a5a7c24 */ /* 0x000fe2000f8e02ff */
[----:B------:R-:W-:Y:S01]  /*8910*/  SHF.L.U32 R208, R149, 0x10, RZ ;  /* 0x0000001095d07819 */ /* 0x000fe200000006ff */
[----:B------:R-:W-:Y:S01]  /*8920*/  IMAD R91, R91, UR37, RZ ;  /* 0x000000255b5b7c24 */ /* 0x000fe2000f8e02ff */
[----:B------:R-:W-:Y:S01]  /*8930*/  PRMT R205, R150, 0x8880, RZ ;  /* 0x0000888096cd7816 */ /* 0x000fe200000000ff */
[----:B------:R-:W-:Y:S01]  /*8940*/  IMAD R89, R2, UR45, R89 ;  /* 0x0000002d02597c24 */ /* 0x000fe2000f8e0259 */
[----:B------:R-:W-:Y:S01]  /*8950*/  MOV R2, R194 ;  /* 0x000000c200027202 */ /* 0x000fe20000000f00 */
[----:B------:R-:W-:Y:S01]  /*8960*/  IMAD R92, R92, UR37, RZ ;  /* 0x000000255c5c7c24 */ /* 0x000fe2000f8e02ff */
[----:B------:R-:W-:Y:S01]  /*8970*/  SHF.R.S32.HI R142, RZ, 0x18, R149 ;  /* 0x00000018ff8e7819 */ /* 0x000fe20000011495 */
[----:B------:R-:W-:Y:S01]  /*8980*/  IMAD R90, R0, UR45, R90 ;  /* 0x0000002d005a7c24 */ /* 0x000fe2000f8e025a */
[----:B------:R-:W-:Y:S01]  /*8990*/  MOV R0, R193 ;  /* 0x000000c100007202 */ /* 0x000fe20000000f00 */
[----:B------:R-:W-:Y:S01]  /*89a0*/  IMAD R93, R93, UR37, RZ ;  /* 0x000000255d5d7c24 */ /* 0x000fe2000f8e02ff */
[C---:B------:R-:W-:Y:S01]  /*89b0*/  SHF.L.U32 R207, R150.reuse, 0x10, RZ ;  /* 0x0000001096cf7819 */ /* 0x040fe200000006ff */
[----:B------:R-:W-:Y:S01]  /*89c0*/  IMAD R91, R137, UR45, R91 ;  /* 0x0000002d895b7c24 */ /* 0x000fe2000f8e025b */
[----:B------:R-:W-:Y:S01]  /*89d0*/  SHF.L.U32 R210, R150, 0x8, RZ ;  /* 0x0000000896d27819 */ /* 0x000fe200000006ff */
[----:B------:R-:W-:Y:S01]  /*89e0*/  IMAD R94, R94, UR37, RZ ;  /* 0x000000255e5e7c24 */ /* 0x000fe2000f8e02ff */
[----:B------:R-:W-:Y:S01]  /*89f0*/  PRMT R212, R151, 0x8880, RZ ;  /* 0x0000888097d47816 */ /* 0x000fe200000000ff */
[----:B------:R-:W-:Y:S01]  /*8a00*/  IMAD R92, R2, UR45, R92 ;  /* 0x0000002d025c7c24 */ /* 0x000fe2000f8e025c */
[----:B------:R-:W-:Y:S01]  /*8a10*/  SHF.R.S32.HI R2, RZ, 0x18, R195 ;  /* 0x00000018ff027819 */ /* 0x000fe200000114c3 */
[----:B------:R-:W-:Y:S01]  /*8a20*/  IMAD R95, R95, UR37, RZ ;  /* 0x000000255f5f7c24 */ /* 0x000fe2000f8e02ff */
[----:B------:R-:W-:Y:S01]  /*8a30*/  SHF.R.S32.HI R143, RZ, 0x18, R150 ;  /* 0x00000018ff8f7819 */ /* 0x000fe20000011496 */
[----:B------:R-:W-:Y:S01]  /*8a40*/  IMAD R93, R3, UR45, R93 ;  /* 0x0000002d035d7c24 */ /* 0x000fe2000f8e025d */
[C---:B------:R-:W-:Y:S01]  /*8a50*/  SHF.L.U32 R214, R151.reuse, 0x10, RZ ;  /* 0x0000001097d67819 */ /* 0x040fe200000006ff */
[----:B------:R-:W-:Y:S01]  /*8a60*/  IMAD R80, R80, UR37, RZ ;  /* 0x0000002550507c24 */ /* 0x000fe2000f8e02ff */
        /* <DEDUP_REMOVED lines=11> */
[----:B------:R-:W-:Y:S01]  /*8b20*/  IMAD.U32 R202, R147, 0x10000, RZ ;  /* 0x0001000093ca7824 */ /* 0x000fe200078e00ff */
[----:B------:R-:W-:Y:S01]  /*8b30*/  PRMT R218, R153, 0x8880, RZ ;  /* 0x0000888099da7816 */ /* 0x000fe200000000ff */
[----:B------:R-:W-:Y:S01]  /*8b40*/  IMAD R83, R83, UR37, RZ ;  /* 0x0000002553537c24 */ /* 0x000fe2000f8e02ff */
[----:B------:R-:W-:Y:S01]  /*8b50*/  SHF.R.S32.HI R145, RZ, 0x18, R152 ;  /* 0x00000018ff917819 */ /* 0x000fe20000011498 */
[----:B------:R-:W-:Y:S01]  /*8b60*/  IMAD R81, R2, UR45, R81 ;  /* 0x0000002d02517c24 */ /* 0x000fe2000f8e0251 */
[----:B------:R-:W-:Y:S01]  /*8b70*/  MOV R2, R200 ;  /* 0x000000c800027202 */ /* 0x000fe20000000f00 */
        /* <DEDUP_REMOVED lines=15> */
[----:B------:R-:W-:Y:S01]  /*8c70*/  SHF.R.S32.HI R3, RZ, 0x18, R208 ;  /* 0x00000018ff037819 */ /* 0x000fe200000114d0 */
[----:B------:R-:W-:Y:S01]  /*8c80*/  IMAD R72, R72, UR37, RZ ;  /* 0x0000002548487c24 */ /* 0x000fe2000f8e02ff */
[----:B------:R-:W-:Y:S01]  /*8c90*/  SHF.L.U32 R219, R154, 0x10, RZ ;  /* 0x000000109adb7819 */ /* 0x000fe200000006ff */
        /* <DEDUP_REMOVED lines=11> */
[----:B------:R-:W-:Y:S01]  /*8d50*/  PRMT R223, R156, 0x8880, RZ ;  /* 0x000088809cdf7816 */ /* 0x000fe200000000ff */
[----:B------:R-:W-:Y:S01]  /*8d60*/  IMAD.SHL.U32 R209, R149, 0x100, RZ ;  /* 0x0000010095d17824 */ /* 0x000fe200078e00ff */
[----:B------:R-:W-:Y:S01]  /*8d70*/  SHF.R.S32.HI R148, RZ, 0x18, R155 ;  /* 0x00000018ff947819 */ /* 0x000fe2000001149b */
[----:B------:R-:W-:Y:S01]  /*8d80*/  IMAD R73, R2, UR45, R73 ;  /* 0x0000002d02497c24 */ /* 0x000fe2000f8e0249 */
[----:B------:R-:W-:Y:S01]  /*8d90*/  SHF.L.U32 R224, R156, 0x10, RZ ;  /* 0x000000109ce07819 */ /* 0x000fe200000006ff */
[----:B------:R-:W-:Y:S01]  /*8da0*/  IMAD R76, R76, UR37, RZ ;  /* 0x000000254c4c7c24 */ /* 0x000fe2000f8e02ff */
[----:B------:R-:W-:Y:S01]  /*8db0*/  SHF.R.S32.HI R12, RZ, 0x18, R209 ;  /* 0x00000018ff0c7819 */ /* 0x000fe200000114d1 */
[----:B------:R-:W-:Y:S01]  /*8dc0*/  IMAD.MOV.U32 R2, RZ, RZ, R206 ;  /* 0x000000ffff027224 */ /* 0x000fe200078e00ce */
[----:B------:R-:W-:Y:S01]  /*8dd0*/  SHF.L.U32 R226, R156, 0x8, RZ ;  /* 0x000000089ce27819 */ /* 0x000fe200000006ff */
[----:B------:R-:W-:Y:S01]  /*8de0*/  IMAD R74, R0, UR45, R74 ;  /* 0x0000002d004a7c24 */ /* 0x000fe2000f8e024a */
[----:B------:R-:W-:Y:S01]  /*8df0*/  MOV R0, R205 ;  /* 0x000000cd00007202 */ /* 0x000fe20000000f00 */
        /* <DEDUP_REMOVED lines=15> */
[----:B------:R-:W-:Y:S01]  /*8ef0*/  SHF.R.S32.HI R12, RZ, 0x18, R215 ;  /* 0x00000018ff0c7819 */ /* 0x000fe200000114d7 */
        /* <DEDUP_REMOVED lines=8> */
[----:B------:R-:W-:Y:S01]  /*8f80*/  IMAD R67, R67, UR37, RZ ;  /* 0x0000002543437c24 */ /* 0x000fe2000f8e02ff */
[----:B------:R-:W-:Y:S01]  /*8f90*/  SHF.L.U32 R236, R159, 0x10, RZ ;  /* 0x000000109fec7819 */ /* 0x000fe200000006ff */
[----:B------:R-:W-:Y:S01]  /*8fa0*/  IMAD R65, R2, UR45, R65 ;  /* 0x0000002d02417c24 */ /* 0x000fe2000f8e0241 */
[----:B------:R-:W-:Y:S01]  /*8fb0*/  MOV R2, R212 ;  /* 0x000000d400027202 */ /* 0x000fe20000000f00 */
[----:B------:R-:W-:Y:S01]  /*8fc0*/  IMAD R68, R68, UR37, RZ ;  /* 0x0000002544447c24 */ /* 0x000fe2000f8e02ff */
[----:B------:R-:W-:Y:S01]  /*8fd0*/  SHF.L.U32 R235, R160, 0x8, RZ ;  /* 0x00000008a0eb7819 */ /* 0x000fe200000006ff */
[----:B------:R-:W-:Y:S01]  /*8fe0*/  IMAD R66, R0, UR45, R66 ;  /* 0x0000002d00427c24 */ /* 0x000fe2000f8e0242 */
[----:B------:R-:W-:Y:S01]  /*8ff0*/  MOV R0, R211 ;  /* 0x000000d300007202 */ /* 0x000fe20000000f00 */
[----:B------:R-:W-:Y:S01]  /*9000*/  IMAD R69, R69, UR37, RZ ;  /* 0x0000002545457c24 */ /* 0x000fe2000f8e02ff */
[----:B------:R-:W-:Y:S01]  /*9010*/  SHF.R.S32.HI R153, RZ, 0x18, R160 ;  /* 0x00000018ff997819 */ /* 0x000fe200000114a0 */
[----:B------:R-:W-:Y:S01]  /*9020*/  IMAD R67, R143, UR45, R67 ;  /* 0x0000002d8f437c24 */ /* 0x000fe2000f8e0243 */
[C---:B------:R-:W-:Y:S01]  /*9030*/  SHF.L.U32 R238, R161.reuse, 0x10, RZ ;  /* 0x00000010a1ee7819 */ /* 0x040fe200000006ff */
[----:B------:R-:W-:Y:S01]  /*9040*/  IMAD R70, R70, UR37, RZ ;  /* 0x0000002546467c24 */ /* 0x000fe2000f8e02ff */
[----:B------:R-:W-:Y:S01]  /*9050*/  SHF.L.U32 R239, R161, 0x8, RZ ;  /* 0x00000008a1ef7819 */ /* 0x000fe200000006ff */
[----:B------:R-:W-:Y:S01]  /*9060*/  IMAD R68, R2, UR45, R68 ;  /* 0x0000002d02447c24 */ /* 0x000fe2000f8e0244 */
[----:B------:R-:W-:Y:S01]  /*9070*/  SHF.L.U32 R241, R162, 0x8, RZ ;  /* 0x00000008a2f17819 */ /* 0x000fe200000006ff */
[----:B------:R-:W-:Y:S01]  /*9080*/  IMAD R71, R71, UR37, RZ ;  /* 0x0000002547477c24 */ /* 0x000fe2000f8e02ff */
[----:B------:R-:W-:Y:S01]  /*9090*/  SHF.R.S32.HI R155, RZ, 0x18, R162 ;  /* 0x00000018ff9b7819 */ /* 0x000fe200000114a2 */
        /* <DEDUP_REMOVED lines=15> */
[----:B------:R-:W-:Y:S01]  /*9190*/  SHF.R.S32.HI R156, RZ, 0x18, R163 ;  /* 0x00000018ff9c7819 */ /* 0x000fe200000114a3 */
[----:B------:R-:W-:Y:S01]  /*91a0*/  IMAD R59, R59, UR37, RZ ;  /* 0x000000253b3b7c24 */ /* 0x000fe2000f8e02ff */
[----:B------:R-:W-:Y:S01]  /*91b0*/  I2IP.S8.S32.SAT R130, R131, R130, RZ ;  /* 0x0000008283827239 */ /* 0x000fe200000014ff */
[----:B------:R-:W-:Y:S01]  /*91c0*/  IMAD R57, R2, UR45, R57 ;  /* 0x0000002d02397c24 */ /* 0x000fe2000f8e0239 */
[----:B------:R-:W-:Y:S01]  /*91d0*/  MOV R2, R218 ;  /* 0x000000da00027202 */ /* 0x000fe20000000f00 */
[----:B------:R-:W-:Y:S01]  /*91e0*/  IMAD R60, R60, UR37, RZ ;  /* 0x000000253c3c7c24 */ /* 0x000fe2000f8e02ff */
[----:B------:R-:W-:Y:S01]  /*91f0*/  I2IP.S8.S32.SAT R122, R123, R122, RZ ;  /* 0x0000007a7b7a7239 */ /* 0x000fe200000014ff */
[----:B------:R-:W-:Y:S01]  /*9200*/  IMAD R58, R0, UR45, R58 ;  /* 0x0000002d003a7c24 */ /* 0x000fe2000f8e023a */
[----:B------:R-:W-:Y:S01]  /*9210*/  I2IP.S8.S32.SAT R114, R115, R114, RZ ;  /* 0x0000007273727239 */ /* 0x000fe200000014ff */
[----:B------:R-:W-:Y:S01]  /*9220*/  IMAD R61, R61, UR37, RZ ;  /* 0x000000253d3d7c24 */ /* 0x000fe2000f8e02ff */
[----:B------:R-:W-:Y:S01]  /*9230*/  I2IP.S8.S32.SAT R106, R107, R106, RZ ;  /* 0x0000006a6b6a7239 */ /* 0x000fe200000014ff */
[----:B------:R-:W-:Y:S01]  /*9240*/  IMAD R59, R145, UR45, R59 ;  /* 0x0000002d913b7c24 */ /* 0x000fe2000f8e023b */
[----:B------:R-:W-:Y:S01]  /*9250*/  I2IP.S8.S32.SAT R98, R99, R98, RZ ;  /* 0x0000006263627239 */ /* 0x000fe200000014ff */
[----:B------:R-:W-:Y:S01]  /*9260*/  IMAD R62, R62, UR37, RZ ;  /* 0x000000253e3e7c24 */ /* 0x000fe2000f8e02ff */
[----:B------:R-:W-:Y:S01]  /*9270*/  I2IP.S8.S32.SAT R90, R91, R90, RZ ;  /* 0x0000005a5b5a7239 */ /* 0x000fe200000014ff */
[----:B------:R-:W-:Y:S01]  /*9280*/  IMAD R60, R2, UR45, R60 ;  /* 0x0000002d023c7c24 */ /* 0x000fe2000f8e023c */
[----:B------:R-:W-:Y:S01]  /*9290*/  SHF.R.S32.HI R2, RZ, 0x18, R219 ;  /* 0x00000018ff027819 */ /* 0x000fe200000114db */
[----:B------:R-:W-:Y:S01]  /*92a0*/  IMAD R63, R63, UR37, RZ ;  /* 0x000000253f3f7c24 */ /* 0x000fe2000f8e02ff */
[----:B------:R-:W-:Y:S01]  /*92b0*/  I2IP.S8.S32.SAT R82, R83, R82, RZ ;  /* 0x0000005253527239 */ /* 0x000fe200000014ff */
[----:B------:R-:W-:Y:S01]  /*92c0*/  IMAD.SHL.U32 R221, R154, 0x100, RZ ;  /* 0x000001009add7824 */ /* 0x000fe200078e00ff */
[----:B------:R-:W-:Y:S01]  /*92d0*/  SHF.R.S32.HI R154, RZ, 0x18, R161 ;  /* 0x00000018ff9a7819 */ /* 0x000fe200000114a1 */
[----:B------:R-:W-:Y:S01]  /*92e0*/  IMAD R61, R3, UR45, R61 ;  /* 0x0000002d033d7c24 */ /* 0x000fe2000f8e023d */
[----:B------:R-:W-:Y:S01]  /*92f0*/  I2IP.S8.S32.SAT R74, R75, R74, RZ ;  /* 0x0000004a4b4a7239 */ /* 0x000fe200000014ff */
[----:B------:R-:W-:Y:S01]  /*9300*/  IMAD R48, R48, UR37, RZ ;  /* 0x0000002530307c24 */ /* 0x000fe2000f8e02ff */
[----:B------:R-:W-:Y:S01]  /*9310*/  SHF.R.S32.HI R3, RZ, 0x18, R221 ;  /* 0x00000018ff037819 */ /* 0x000fe200000114dd */
[----:B------:R-:W-:Y:S01]  /*9320*/  IMAD R62, R12, UR45, R62 ;  /* 0x0000002d0c3e7c24 */ /* 0x000fe2000f8e023e */
[----:B------:R-:W-:Y:S01]  /*9330*/  SHF.R.S32.HI R12, RZ, 0x18, R242 ;  /* 0x00000018ff0c7819 */ /* 0x000fe200000114f2 */
[----:B------:R-:W-:Y:S01]  /*9340*/  IMAD.MOV.U32 R0, RZ, RZ, R217 ;  /* 0x000000ffff007224 */ /* 0x000fe200078e00d9 */
        /* <DEDUP_REMOVED lines=8> */
[----:B------:R-:W-:Y:S01]  /*93d0*/  MOV R0, R225 ;  /* 0x000000e100007202 */ /* 0x000fe20000000f00 */
[----:B------:R-:W-:Y:S01]  /*93e0*/  IMAD R51, R51, UR37, RZ ;  /* 0x0000002533337c24 */ /* 0x000fe2000f8e02ff */
[----:B------:R-:W-:Y:S01]  /*93f0*/  I2IP.S8.S32.SAT R118, R119, R118, RZ ;  /* 0x0000007677767239 */ /* 0x000fe200000014ff */
[----:B------:R-:W-:Y:S01]  /*9400*/  IMAD R49, R2, UR45, R49 ;  /* 0x0000002d02317c24 */ /* 0x000fe2000f8e0231 */
[----:B------:R-:W-:Y:S01]  /*9410*/  SHF.R.S32.HI R2, RZ, 0x18, R227 ;  /* 0x00000018ff027819 */ /* 0x000fe200000114e3 */
[----:B------:R-:W-:Y:S01]  /*9420*/  IMAD R52, R52, UR37, RZ ;  /* 0x0000002534347c24 */ /* 0x000fe2000f8e02ff */
[----:B------:R-:W-:Y:S01]  /*9430*/  I2IP.S8.S32.SAT R110, R111, R110, RZ ;  /* 0x0000006e6f6e7239 */ /* 0x000fe200000014ff */
[----:B------:R-:W-:Y:S01]  /*9440*/  IMAD R50, R3, UR45, R50 ;  /* 0x0000002d03327c24 */ /* 0x000fe2000f8e0232 */
[----:B------:R-:W-:Y:S01]  /*9450*/  SHF.R.S32.HI R3, RZ, 0x18, R228 ;  /* 0x00000018ff037819 */ /* 0x000fe200000114e4 */
        /* <DEDUP_REMOVED lines=21> */
[----:B------:R-:W-:Y:S01]  /*95b0*/  I2IP.S8.S32.SAT R128, R129, R128, R130 ;  /* 0x0000008081807239 */ /* 0x000fe20000001482 */
[----:B------:R-:W-:Y:S01]  /*95c0*/  IMAD.U32 R232, R157, 0x10000, RZ ;  /* 0x000100009de87824 */ /* 0x000fe200078e00ff */
[----:B------:R-:W-:Y:S01]  /*95d0*/  PRMT R157, R158, 0x8880, RZ ;  /* 0x000088809e9d7816 */ /* 0x000fe200000000ff */
[----:B------:R-:W-:Y:S01]  /*95e0*/  IMAD R40, R0, UR45, R40 ;  /* 0x0000002d00287c24 */ /* 0x000fe2000f8e0228 */
[----:B------:R-:W-:Y:S01]  /*95f0*/  MOV R0, R230 ;  /* 0x000000e600007202 */ /* 0x000fe20000000f00 */
[----:B------:R-:W-:Y:S01]  /*9600*/  IMAD R43, R43, UR37, RZ ;  /* 0x000000252b2b7c24 */ /* 0x000fe2000f8e02ff */
[----:B------:R-:W-:Y:S01]  /*9610*/  PRMT R158, R160, 0x8880, RZ ;  /* 0x00008880a09e7816 */ /* 0x000fe200000000ff */
[----:B------:R-:W-:Y:S01]  /*9620*/  IMAD R41, R2, UR45, R41 ;  /* 0x0000002d02297c24 */ /* 0x000fe2000f8e0229 */
[----:B------:R-:W-:Y:S01]  /*9630*/  SHF.R.S32.HI R2, RZ, 0x18, R232 ;  /* 0x00000018ff027819 */ /* 0x000fe200000114e8 */
[----:B------:R-:W-:Y:S01]  /*9640*/  IMAD R44, R44, UR37, RZ ;  /* 0x000000252c2c7c24 */ /* 0x000fe2000f8e02ff */
[----:B------:R-:W-:Y:S01]  /*9650*/  I2IP.S8.S32.SAT R54, R55, R54, RZ ;  /* 0x0000003637367239 */ /* 0x000fe200000014ff */
[----:B------:R-:W-:Y:S01]  /*9660*/  IMAD R42, R3, UR45, R42 ;  /* 0x0000002d032a7c24 */ /* 0x000fe2000f8e022a */
[----:B------:R-:W-:Y:S01]  /*9670*/  SHF.R.S32.HI R3, RZ, 0x18, R233 ;  /* 0x00000018ff037819 */ /* 0x000fe200000114e9 */
[----:B------:R-:W-:Y:S01]  /*9680*/  IMAD R45, R45, UR37, RZ ;  /* 0x000000252d2d7c24 */ /* 0x000fe2000f8e02ff */
[----:B------:R-:W-:Y:S01]  /*9690*/  I2IP.S8.S32.SAT R120, R121, R120, R122 ;  /* 0x0000007879787239 */ /* 0x000fe2000000147a */
[----:B------:R-:W-:Y:S01]  /*96a0*/  IMAD R43, R149, UR45, R43 ;  /* 0x0000002d952b7c24 */ /* 0x000fe2000f8e022b */
[----:B------:R-:W-:Y:S01]  /*96b0*/  I2IP.S8.S32.SAT R112, R113, R112, R114 ;  /* 0x0000007071707239 */ /* 0x000fe20000001472 */
[----:B------:R-:W-:Y:S01]  /*96c0*/  IMAD R46, R46, UR37, RZ ;  /* 0x000000252e2e7c24 */ /* 0x000fe2000f8e02ff */
[----:B------:R-:W-:Y:S01]  /*96d0*/  I2IP.S8.S32.SAT R104, R105, R104, R106 ;  /* 0x0000006869687239 */ /* 0x000fe2000000146a */
[----:B------:R-:W-:Y:S01]  /*96e0*/  IMAD R44, R0, UR45, R44 ;  /* 0x0000002d002c7c24 */ /* 0x000fe2000f8e022c */
[----:B------:R-:W-:Y:S01]  /*96f0*/  MOV R0, R157 ;  /* 0x0000009d00007202 */ /* 0x000fe20000000f00 */
[----:B------:R-:W-:Y:S01]  /*9700*/  IMAD R47, R47, UR37, RZ ;  /* 0x000000252f2f7c24 */ /* 0x000fe2000f8e02ff */
[----:B------:R-:W-:Y:S01]  /*9710*/  I2IP.S8.S32.SAT R42, R43, R42, RZ ;  /* 0x0000002a2b2a7239 */ /* 0x000fe200000014ff */
[----:B------:R-:W-:Y:S01]  /*9720*/  IMAD R45, R2, UR45, R45 ;  /* 0x0000002d022d7c24 */ /* 0x000fe2000f8e022d */
[----:B------:R-:W-:Y:S01]  /*9730*/  SHF.R.S32.HI R2, RZ, 0x18, R229 ;  /* 0x00000018ff027819 */ /* 0x000fe200000114e5 */
[----:B------:R-:W-:Y:S01]  /*9740*/  IMAD R32, R32, UR37, RZ ;  /* 0x0000002520207c24 */ /* 0x000fe2000f8e02ff */
[----:B------:R-:W-:Y:S01]  /*9750*/  LDTM.16dp32bit_t0_t15.x8 R4, tmem[UR4+0xe0] ;  /* 0x0000e004000479ee */ /* 0x000fe20008980000 */
[----:B------:R-:W2:Y:S01]  /*9760*/  LDTM.16dp32bit_t16_t31.x8 R4, tmem[UR4+0xe8] ;  /* 0x0000e804000479ee */ /* 0x000ea200089a0000 */
[----:B------:R-:W-:Y:S01]  /*9770*/  IMAD R46, R3, UR45, R46 ;  /* 0x0000002d032e7c24 */ /* 0x000fe2000f8e022e */
[----:B------:R-:W-:Y:S01]  /*9780*/  SHF.R.S32.HI R3, RZ, 0x18, R231 ;  /* 0x00000018ff037819 */ /* 0x000fe200000114e7 */
[----:B------:R-:W-:Y:S01]  /*9790*/  IMAD R33, R33, UR37, RZ ;  /* 0x0000002521217c24 */ /* 0x000fe2000f8e02ff */
[----:B------:R-:W-:Y:S01]  /*97a0*/  NOP ;  /* 0x0000000000007918 */ /* 0x000fe20000000000 */
[----:B------:R-:W-:Y:S01]  /*97b0*/  IMAD R47, R150, UR45, R47 ;  /* 0x0000002d962f7c24 */ /* 0x000fe2000f8e022f */
[----:B------:R-:W-:Y:S01]  /*97c0*/  I2IP.S8.S32.SAT R96, R97, R96, R98 ;  /* 0x0000006061607239 */ /* 0x000fe20000001462 */
[----:B------:R-:W-:Y:S01]  /*97d0*/  IMAD R32, R0, UR45, R32 ;  /* 0x0000002d00207c24 */ /* 0x000fe2000f8e0220 */
[----:B------:R-:W-:Y:S01]  /*97e0*/  I2IP.S8.S32.SAT R88, R89, R88, R90 ;  /* 0x0000005859587239 */ /* 0x000fe2000000145a */
[----:B------:R-:W-:Y:S01]  /*97f0*/  IMAD R34, R34, UR37, RZ ;  /* 0x0000002522227c24 */ /* 0x000fe2000f8e02ff */
[----:B------:R-:W-:Y:S01]  /*9800*/  I2IP.S8.S32.SAT R80, R81, R80, R82 ;  /* 0x0000005051507239 */ /* 0x000fe20000001452 */
[----:B------:R-:W-:Y:S01]  /*9810*/  IMAD R33, R2, UR45, R33 ;  /* 0x0000002d02217c24 */ /* 0x000fe2000f8e0221 */
[----:B------:R-:W-:Y:S01]  /*9820*/  SHF.R.S32.HI R2, RZ, 0x18, R236 ;  /* 0x00000018ff027819 */ /* 0x000fe200000114ec */
[----:B------:R-:W-:Y:S01]  /*9830*/  IMAD R35, R35, UR37, RZ ;  /* 0x0000002523237c24 */ /* 0x000fe2000f8e02ff */
[----:B------:R-:W-:Y:S01]  /*9840*/  I2IP.S8.S32.SAT R72, R73, R72, R74 ;  /* 0x0000004849487239 */ /* 0x000fe2000000144a */
[----:B------:R-:W-:Y:S01]  /*9850*/  IMAD.SHL.U32 R237, R159, 0x100, RZ ;  /* 0x000001009fed7824 */ /* 0x000fe200078e00ff */
[----:B------:R-:W-:Y:S01]  /*9860*/  SHF.L.U32 R159, R160, 0x10, RZ ;  /* 0x00000010a09f7819 */ /* 0x000fe200000006ff */
[----:B------:R-:W-:Y:S01]  /*9870*/  IMAD R36, R36, UR37, RZ ;  /* 0x0000002524247c24 */ /* 0x000fe2000f8e02ff */
[----:B------:R-:W-:Y:S01]  /*9880*/  I2IP.S8.S32.SAT R64, R65, R64, R66 ;  /* 0x0000004041407239 */ /* 0x000fe20000001442 */
[----:B------:R-:W-:Y:S01]  /*9890*/  IMAD R34, R3, UR45, R34 ;  /* 0x0000002d03227c24 */ /* 0x000fe2000f8e0222 */
[----:B------:R-:W-:Y:S01]  /*98a0*/  SHF.R.S32.HI R3, RZ, 0x18, R237 ;  /* 0x00000018ff037819 */ /* 0x000fe200000114ed */
[----:B------:R-:W-:Y:S01]  /*98b0*/  IMAD.MOV.U32 R0, RZ, RZ, R234 ;  /* 0x000000ffff007224 */ /* 0x000fe200078e00ea */
[----:B------:R-:W-:Y:S01]  /*98c0*/  I2IP.S8.S32.SAT R56, R57, R56, R58 ;  /* 0x0000003839387239 */ /* 0x000fe2000000143a */
[----:B------:R-:W-:Y:S01]  /*98d0*/  IMAD R37, R37, UR37, RZ ;  /* 0x0000002525257c24 */ /* 0x000fe2000f8e02ff */
[----:B------:R-:W-:Y:S01]  /*98e0*/  I2IP.S8.S32.SAT R48, R49, R48, R50 ;  /* 0x0000003031307239 */ /* 0x000fe20000001432 */
[----:B------:R-:W-:Y:S01]  /*98f0*/  IMAD R35, R151, UR45, R35 ;  /* 0x0000002d97237c24 */ /* 0x000fe2000f8e0223 */
[----:B------:R-:W-:Y:S01]  /*9900*/  I2IP.S8.S32.SAT R40, R41, R40, R42 ;  /* 0x0000002829287239 */ /* 0x000fe2000000142a */
[----:B------:R-:W-:Y:S01]  /*9910*/  IMAD R36, R0, UR45, R36 ;  /* 0x0000002d00247c24 */ /* 0x000fe2000f8e0224 */
[----:B------:R-:W-:Y:S01]  /*9920*/  I2IP.S8.S32.SAT R129, R133, R132, R134 ;  /* 0x0000008485817239 */ /* 0x000fe20000001486 */
[----:B------:R-:W-:Y:S01]  /*9930*/  IMAD R38, R38, UR37, RZ ;  /* 0x0000002526267c24 */ /* 0x000fe2000f8e02ff */
[----:B------:R-:W-:Y:S01]  /*9940*/  I2IP.S8.S32.SAT R121, R125, R124, R126 ;  /* 0x0000007c7d797239 */ /* 0x000fe2000000147e */
[----:B------:R-:W-:Y:S01]  /*9950*/  IMAD R37, R2, UR45, R37 ;  /* 0x0000002d02257c24 */ /* 0x000fe2000f8e0225 */
[----:B------:R-:W-:Y:S01]  /*9960*/  I2IP.S8.S32.SAT R113, R117, R116, R118 ;  /* 0x0000007475717239 */ /* 0x000fe20000001476 */
[----:B------:R-:W-:Y:S01]  /*9970*/  UMOV UR4, 0x400 ;  /* 0x0000040000047882 */ /* 0x000fe20000000000 */
[----:B------:R-:W-:Y:S01]  /*9980*/  I2IP.S8.S32.SAT R105, R109, R108, R110 ;  /* 0x0000006c6d697239 */ /* 0x000fe2000000146e */
[----:B-1----:R-:W-:Y:S01]  /*9990*/  ULEA UR4, UR6, UR4, 0x18 ;  /* 0x0000000406047291 */ /* 0x002fe2000f8ec0ff */
[----:B------:R-:W-:Y:S01]  /*99a0*/  I2IP.S8.S32.SAT R97, R101, R100, R102 ;  /* 0x0000006465617239 */ /* 0x000fe20000001466 */
[----:B------:R-:W-:Y:S01]  /*99b0*/  IMAD R24, R24, UR37, RZ ;  /* 0x0000002518187c24 */ /* 0x000fe2000f8e02ff */
[----:B------:R-:W-:Y:S01]  /*99c0*/  I2IP.S8.S32.SAT R89, R93, R92, R94 ;  /* 0x0000005c5d597239 */ /* 0x000fe2000000145e */
[----:B------:R-:W-:Y:S01]  /*99d0*/  IMAD R38, R3, UR45, R38 ;  /* 0x0000002d03267c24 */ /* 0x000fe2000f8e0226 */
[----:B------:R-:W-:Y:S01]  /*99e0*/  I2IP.S8.S32.SAT R81, R85, R84, R86 ;  /* 0x0000005455517239 */ /* 0x000fe20000001456 */
[----:B------:R-:W-:Y:S01]  /*99f0*/  IMAD R25, R25, UR37, RZ ;  /* 0x0000002519197c24 */ /* 0x000fe2000f8e02ff */
[----:B------:R-:W-:Y:S01]  /*9a00*/  I2IP.S8.S32.SAT R73, R77, R76, R78 ;  /* 0x0000004c4d497239 */ /* 0x000fe2000000144e */
[----:B------:R-:W-:Y:S01]  /*9a10*/  IMAD R28, R28, UR37, RZ ;  /* 0x000000251c1c7c24 */ /* 0x000fe2000f8e02ff */
[----:B------:R-:W-:Y:S01]  /*9a20*/  I2IP.S8.S32.SAT R65, R69, R68, R70 ;  /* 0x0000004445417239 */ /* 0x000fe20000001446 */
[----:B------:R-:W-:Y:S01]  /*9a30*/  IMAD R29, R29, UR37, RZ ;  /* 0x000000251d1d7c24 */ /* 0x000fe2000f8e02ff */
[----:B------:R-:W-:Y:S01]  /*9a40*/  I2IP.S8.S32.SAT R57, R61, R60, R62 ;  /* 0x0000003c3d397239 */ /* 0x000fe2000000143e */
[----:B--2---:R-:W-:Y:S01]  /*9a50*/  IMAD R4, R4, UR37, RZ ;  /* 0x0000002504047c24 */ /* 0x004fe2000f8e02ff */
[----:B------:R-:W-:Y:S01]  /*9a60*/  I2IP.S8.S32.SAT R49, R53, R52, R54 ;  /* 0x0000003435317239 */ /* 0x000fe20000001436 */
[----:B------:R-:W-:Y:S01]  /*9a70*/  IMAD R5, R5, UR37, RZ ;  /* 0x0000002505057c24 */ /* 0x000fe2000f8e02ff */
[----:B------:R-:W-:Y:S01]  /*9a80*/  I2IP.S8.S32.SAT R34, R35, R34, RZ ;  /* 0x0000002223227239 */ /* 0x000fe200000014ff */
[----:B------:R-:W-:Y:S01]  /*9a90*/  IMAD R8, R8, UR37, RZ ;  /* 0x0000002508087c24 */ /* 0x000fe2000f8e02ff */
[----:B------:R-:W-:Y:S01]  /*9aa0*/  I2IP.S8.S32.SAT R46, R47, R46, RZ ;  /* 0x0000002e2f2e7239 */ /* 0x000fe200000014ff */
[----:B------:R-:W-:Y:S01]  /*9ab0*/  IMAD R9, R9, UR37, RZ ;  /* 0x0000002509097c24 */ /* 0x000fe2000f8e02ff */
[----:B------:R-:W-:Y:S01]  /*9ac0*/  I2IP.S8.S32.SAT R32, R33, R32, R34 ;  /* 0x0000002021207239 */ /* 0x000fe20000001422 */
[----:B------:R-:W-:Y:S01]  /*9ad0*/  ULEA UR5, UR40, UR4, 0x3 ;  /* 0x0000000428057291 */ /* 0x000fe2000f8e18ff */
[----:B------:R-:W-:Y:S01]  /*9ae0*/  I2IP.S8.S32.SAT R41, R45, R44, R46 ;  /* 0x0000002c2d297239 */ /* 0x000fe2000000142e */
[----:B------:R-:W-:Y:S01]  /*9af0*/  IMAD R39, R39, UR37, RZ ;  /* 0x0000002527277c24 */ /* 0x000fe2000f8e02ff */
[----:B------:R-:W-:Y:S01]  /*9b00*/  MOV R0, R158 ;  /* 0x0000009e00007202 */ /* 0x000fe20000000f00 */
[----:B------:R-:W-:Y:S01]  /*9b10*/  UIADD3 UR5, UPT, UPT, UR5, 0x80, URZ ;  /* 0x0000008005057890 */ /* 0x000fe2000fffe0ff */
[----:B------:R-:W-:Y:S01]  /*9b20*/  SHF.R.S32.HI R2, RZ, 0x18, R159 ;  /* 0x00000018ff027819 */ /* 0x000fe2000001149f */
[----:B------:R-:W-:Y:S01]  /*9b30*/  IMAD R39, R152, UR45, R39 ;  /* 0x0000002d98277c24 */ /* 0x000fe2000f8e0227 */
[----:B------:R-:W-:Y:S01]  /*9b40*/  PRMT R160, R161, 0x8880, RZ ;  /* 0x00008880a1a07816 */ /* 0x000fe200000000ff */
[----:B------:R-:W-:Y:S01]  /*9b50*/  UPRMT UR5, UR6, 0x654, UR5 ;  /* 0x0000065406057896 */ /* 0x000fe20008000005 */
[----:B------:R-:W-:Y:S01]  /*9b60*/  IMAD R24, R0, UR45, R24 ;  /* 0x0000002d00187c24 */ /* 0x000fe2000f8e0218 */
[----:B------:R-:W-:Y:S01]  /*9b70*/  PRMT R161, R162, 0x8880, RZ ;  /* 0x00008880a2a17816 */ /* 0x000fe200000000ff */
[----:B------:R-:W-:Y:S01]  /*9b80*/  IMAD R25, R2, UR45, R25 ;  /* 0x0000002d02197c24 */ /* 0x000fe2000f8e0219 */
[----:B------:R-:W-:Y:S01]  /*9b90*/  I2IP.S8.S32.SAT R33, R39, R38, RZ ;  /* 0x0000002627217239 */ /* 0x000fe200000014ff */
[----:B------:R-:W-:Y:S01]  /*9ba0*/  IMAD.U32 R240, R162, 0x10000, RZ ;  /* 0x00010000a2f07824 */ /* 0x000fe200078e00ff */
[----:B------:R-:W-:Y:S01]  /*9bb0*/  MOV R0, R160 ;  /* 0x000000a000007202 */ /* 0x000fe20000000f00 */
[----:B------:R-:W-:Y:S01]  /*9bc0*/  IMAD R26, R26, UR37, RZ ;  /* 0x000000251a1a7c24 */ /* 0x000fe2000f8e02ff */
[----:B------:R-:W-:Y:S01]  /*9bd0*/  I2IP.S8.S32.SAT R33, R37, R36, R33 ;  /* 0x0000002425217239 */ /* 0x000fe20000001421 */
[----:B------:R-:W-:Y:S01]  /*9be0*/  SYNCS.ARRIVE.TRANS64.RED.A1T0 RZ, [UR5], RZ ;  /* 0x000000ffffff79a7 */ /* 0x000fe20008100405 */
[----:B------:R-:W-:Y:S01]  /*9bf0*/  SHF.R.S32.HI R2, RZ, 0x18, R238 ;  /* 0x00000018ff027819 */ /* 0x000fe200000114ee */
[----:B------:R-:W-:Y:S01]  /*9c00*/  IMAD R27, R27, UR37, RZ ;  /* 0x000000251b1b7c24 */ /* 0x000fe2000f8e02ff */
[----:B------:R-:W-:Y:S01]  /*9c10*/  PRMT R162, R163, 0x8880, RZ ;  /* 0x00008880a3a27816 */ /* 0x000fe200000000ff */
[----:B------:R-:W-:Y:S01]  /*9c20*/  IMAD R30, R30, UR37, RZ ;  /* 0x000000251e1e7c24 */ /* 0x000fe2000f8e02ff */
[----:B------:R-:W1:Y:S01]  /*9c30*/  S2R R163, SR_TID.X ;  /* 0x0000000000a37919 */ /* 0x000e620000002100 */
[----:B------:R-:W-:Y:S01]  /*9c40*/  SHF.R.S32.HI R3, RZ, 0x18, R235 ;  /* 0x00000018ff037819 */ /* 0x000fe200000114eb */
[----:B------:R-:W-:Y:S01]  /*9c50*/  IMAD R31, R31, UR37, RZ ;  /* 0x000000251f1f7c24 */ /* 0x000fe2000f8e02ff */
[----:B------:R-:W-:Y:S01]  /*9c60*/  BSSY.RECONVERGENT B0, `(.L_x_106) ;  /* 0x0000089000007945 */ /* 0x000fe20003800200 */
[----:B------:R-:W-:Y:S02]  /*9c70*/  IMAD R6, R6, UR37, RZ ;  /* 0x0000002506067c24 */ /* 0x000fe4000f8e02ff */
[----:B------:R-:W-:Y:S01]  /*9c80*/  IMAD R26, R3, UR45, R26 ;  /* 0x0000002d031a7c24 */ /* 0x000fe2000f8e021a */
[----:B------:R-:W-:Y:S01]  /*9c90*/  SHF.R.S32.HI R3, RZ, 0x18, R239 ;  /* 0x00000018ff037819 */ /* 0x000fe200000114ef */
[----:B------:R-:W-:Y:S02]  /*9ca0*/  IMAD R27, R153, UR45, R27 ;  /* 0x0000002d991b7c24 */ /* 0x000fe4000f8e021b */
[----:B------:R-:W-:Y:S01]  /*9cb0*/  IMAD R28, R0, UR45, R28 ;  /* 0x0000002d001c7c24 */ /* 0x000fe2000f8e021c */
[----:B------:R-:W-:Y:S01]  /*9cc0*/  MOV R0, R161 ;  /* 0x000000a100007202 */ /* 0x000fe20000000f00 */
[----:B------:R-:W-:Y:S01]  /*9cd0*/  IMAD R29, R2, UR45, R29 ;  /* 0x0000002d021d7c24 */ /* 0x000fe2000f8e021d */
[----:B------:R-:W-:Y:S01]  /*9ce0*/  I2IP.S8.S32.SAT R26, R27, R26, RZ ;  /* 0x0000001a1b1a7239 */ /* 0x000fe200000014ff */
[----:B------:R-:W-:Y:S01]  /*9cf0*/  IMAD R30, R3, UR45, R30 ;  /* 0x0000002d031e7c24 */ /* 0x000fe2000f8e021e */
[----:B------:R-:W-:Y:S01]  /*9d00*/  SHF.R.S32.HI R2, RZ, 0x18, R240 ;  /* 0x00000018ff027819 */ /* 0x000fe200000114f0 */
[----:B------:R-:W-:Y:S01]  /*9d10*/  IMAD R31, R154, UR45, R31 ;  /* 0x0000002d9a1f7c24 */ /* 0x000fe2000f8e021f */
[----:B------:R-:W-:Y:S01]  /*9d20*/  I2IP.S8.S32.SAT R24, R25, R24, R26 ;  /* 0x0000001819187239 */ /* 0x000fe2000000141a */
[----:B------:R-:W-:Y:S01]  /*9d30*/  IMAD R4, R0, UR45, R4 ;  /* 0x0000002d00047c24 */ /* 0x000fe2000f8e0204 */
[----:B------:R-:W-:Y:S01]  /*9d40*/  SHF.R.S32.HI R3, RZ, 0x18, R243 ;  /* 0x00000018ff037819 */ /* 0x000fe200000114f3 */
[----:B------:R-:W-:Y:S01]  /*9d50*/  IMAD R5, R2, UR45, R5 ;  /* 0x0000002d02057c24 */ /* 0x000fe2000f8e0205 */
[----:B------:R-:W-:Y:S01]  /*9d60*/  I2IP.S8.S32.SAT R30, R31, R30, RZ ;  /* 0x0000001e1f1e7239 */ /* 0x000fe200000014ff */
[----:B------:R-:W-:Y:S01]  /*9d70*/  IMAD R7, R7, UR37, RZ ;  /* 0x0000002507077c24 */ /* 0x000fe2000f8e02ff */
[----:B------:R-:W-:Y:S01]  /*9d80*/  MOV R2, R162 ;  /* 0x000000a200027202 */ /* 0x000fe20000000f00 */
[----:B------:R-:W-:Y:S01]  /*9d90*/  IMAD R10, R10, UR37, RZ ;  /* 0x000000250a0a7c24 */ /* 0x000fe2000f8e02ff */
[----:B------:R-:W-:Y:S01]  /*9da0*/  I2IP.S8.S32.SAT R25, R29, R28, R30 ;  /* 0x0000001c1d197239 */ /* 0x000fe2000000141e */
[----:B------:R-:W-:Y:S01]  /*9db0*/  IMAD R11, R11, UR37, RZ ;  /* 0x000000250b0b7c24 */ /* 0x000fe2000f8e02ff */
[----:B------:R-:W-:Y:S05]  /*9dc0*/  SHF.R.S32.HI R0, RZ, 0x18, R241 ;  /* 0x00000018ff007819 */ /* 0x000fea00000114f1 */
[----:B------:R-:W-:Y:S01]  /*9dd0*/  IMAD R6, R0, UR45, R6 ;  /* 0x0000002d00067c24 */ /* 0x000fe2000f8e0206 */
[----:B-1----:R-:W-:Y:S01]  /*9de0*/  SHF.L.U32 R163, R163, 0x4, RZ ;  /* 0x00000004a3a37819 */ /* 0x002fe200000006ff */
[----:B------:R-:W-:Y:S02]  /*9df0*/  IMAD R7, R155, UR45, R7 ;  /* 0x0000002d9b077c24 */ /* 0x000fe4000f8e0207 */
[----:B------:R-:W-:Y:S01]  /*9e00*/  IMAD R8, R2, UR45, R8 ;  /* 0x0000002d02087c24 */ /* 0x000fe2000f8e0208 */
[----:B------:R-:W-:Y:S01]  /*9e10*/  LOP3.LUT R163, R163, 0xf0, RZ, 0xc0, !PT ;  /* 0x000000f0a3a37812 */ /* 0x000fe200078ec0ff */
[----:B------:R-:W-:Y:S01]  /*9e20*/  IMAD R9, R3, UR45, R9 ;  /* 0x0000002d03097c24 */ /* 0x000fe2000f8e0209 */
[----:B------:R-:W-:Y:S01]  /*9e30*/  I2IP.S8.S32.SAT R6, R7, R6, RZ ;  /* 0x0000000607067239 */ /* 0x000fe200000014ff */
[----:B------:R-:W-:Y:S02]  /*9e40*/  IMAD R10, R12, UR45, R10 ;  /* 0x0000002d0c0a7c24 */ /* 0x000fe4000f8e020a */
[----:B------:R-:W-:Y:S01]  /*9e50*/  IMAD R163, R245, 0x8, R163 ;  /* 0x00000008f5a37824 */ /* 0x000fe200078e02a3 */
[----:B------:R-:W-:Y:S01]  /*9e60*/  I2IP.S8.S32.SAT R4, R5, R4, R6 ;  /* 0x0000000405047239 */ /* 0x000fe20000001406 */
[----:B------:R-:W-:Y:S03]  /*9e70*/  IMAD R11, R156, UR45, R11 ;  /* 0x0000002d9c0b7c24 */ /* 0x000fe6000f8e020b */
[----:B------:R1:W-:Y:S02]  /*9e80*/  STS.64 [R163+UR4+0x3d00], R128 ;  /* 0x003d0080a3007988 */ /* 0x0003e40008000a04 */
[----:B------:R-:W-:Y:S04]  /*9e90*/  I2IP.S8.S32.SAT R10, R11, R10, RZ ;  /* 0x0000000a0b0a7239 */ /* 0x000fe800000014ff */
[----:B------:R1:W-:Y:S01]  /*9ea0*/  STS.64 [R163+UR4+0x4100], R120 ;  /* 0x00410078a3007988 */ /* 0x0003e20008000a04 */
[----:B------:R-:W-:Y:S05]  /*9eb0*/  I2IP.S8.S32.SAT R5, R9, R8, R10 ;  /* 0x0000000809057239 */ /* 0x000fea000000140a */
[----:B------:R1:W-:Y:S06]  /*9ec0*/  STS.64 [R163+UR4+0x4500], R112 ;  /* 0x00450070a3007988 */ /* 0x0003ec0008000a04 */
        /* <DEDUP_REMOVED lines=11> */
[----:B------:R1:W-:Y:S01]  /*9f80*/  STS.64 [R163+UR4+0x7500], R4 ;  /* 0x00750004a3007988 */ /* 0x0003e20008000a04 */
[----:B------:R-:W-:Y:S01]  /*9f90*/  @!PT LDS RZ, [RZ] ;  /* 0x00000000fffff984 */ /* 0x000fe20000000800 */
[----:B------:R-:W-:Y:S01]  /*9fa0*/  @!PT LDS RZ, [RZ] ;  /* 0x00000000fffff984 */ /* 0x000fe20000000800 */
[----:B------:R-:W-:Y:S01]  /*9fb0*/  @!PT LDS RZ, [RZ] ;  /* 0x00000000fffff984 */ /* 0x000fe20000000800 */
[----:B------:R-:W-:Y:S01]  /*9fc0*/  @!PT LDS RZ, [RZ] ;  /* 0x00000000fffff984 */ /* 0x000fe20000000800 */
[----:B------:R2:W-:Y:S06]  /*9fd0*/  MEMBAR.ALL.CTA ;  /* 0x0000000000007992 */ /* 0x0005ec0000008000 */
[----:B--2---:R-:W2:Y:S02]  /*9fe0*/  FENCE.VIEW.ASYNC.S ;  /* 0x00000000000073c6 */ /* 0x004ea40000000000 */
[----:B--2---:R-:W-:Y:S06]  /*9ff0*/  BAR.SYNC.DEFER_BLOCKING 0x1, 0x80 ;  /* 0x0042000000007b1d */ /* 0x004fec0000010000 */
[----:B------:R-:W-:Y:S05]  /*a000*/  @P0 BRA `(.L_x_107) ;  /* 0x0000000400380947 */ /* 0x000fea0003800000 */
[----:B------:R-:W2:Y:S01]  /*a010*/  LDCU.64 UR6, c[0x0][0x348] ;  /* 0x00006900ff0677ac */ /* 0x000ea20008000a00 */
[----:B------:R-:W-:Y:S02]  /*a020*/  UIMAD UR9, UR47, 0xf0, URZ ;  /* 0x000000f02f0978a4 */ /* 0x000fe4000f8e02ff */
[----:B------:R-:W-:Y:S02]  /*a030*/  USHF.L.U32 UR10, UR46, 0x6, URZ ;  /* 0x000000062e0a7899 */ /* 0x000fe400080006ff */
[----:B------:R-:W-:Y:S01]  /*a040*/  UIADD3 UR8, UPT, UPT, UR4, 0x3d00, URZ ;  /* 0x00003d0004087890 */ /* 0x000fe2000fffe0ff */
[----:B------:R-:W-:Y:S01]  /*a050*/  UMOV UR11, UR36 ;  /* 0x00000024000b7c82 */ /* 0x000fe20008000000 */
[----:B------:R-:W-:Y:S02]  /*a060*/  UIADD3 UR52, UPT, UPT, UR4, 0x4100, URZ ;  /* 0x0000410004347890 */ /* 0x000fe4000fffe0ff */
[----:B------:R-:W-:Y:S01]  /*a070*/  UIADD3 UR53, UPT, UPT, UR9, 0x10, URZ ;  /* 0x0000001009357890 */ /* 0x000fe2000fffe0ff */
[----:B------:R-:W-:Y:S01]  /*a080*/  UMOV UR55, UR36 ;  /* 0x0000002400377c82 */ /* 0x000fe20008000000 */
[----:B------:R-:W-:Y:S01]  /*a090*/  UMOV UR54, UR10 ;  /* 0x0000000a00367c82 */ /* 0x000fe20008000000 */
[----:B------:R-:W-:Y:S02]  /*a0a0*/  UIADD3 UR28, UPT, UPT, UR4, 0x4500, URZ ;  /* 0x00004500041c7890 */ /* 0x000fe4000fffe0ff */
[----:B--2---:R-:W-:Y:S02]  /*a0b0*/  UIADD3 UR6, UP0, UPT, UR6, 0x680, URZ ;  /* 0x0000068006067890 */ /* 0x004fe4000ff1e0ff */
[----:B------:R-:W-:Y:S02]  /*a0c0*/  UIADD3 UR29, UPT, UPT, UR9, 0x20, URZ ;  /* 0x00000020091d7890 */ /* 0x000fe4000fffe0ff */
[----:B------:R-:W-:Y:S01]  /*a0d0*/  UIADD3.X UR7, UPT, UPT, URZ, UR7, URZ, UP0, !UPT ;  /* 0x00000007ff077290 */ /* 0x000fe200087fe4ff */
[----:B------:R-:W-:Y:S01]  /*a0e0*/  UMOV UR31, UR36 ;  /* 0x00000024001f7c82 */ /* 0x000fe20008000000 */
[----:B------:R-:W-:Y:S01]  /*a0f0*/  UMOV UR30, UR10 ;  /* 0x0000000a001e7c82 */ /* 0x000fe20008000000 */
[----:B------:R-:W-:Y:S02]  /*a100*/  UIADD3 UR64, UPT, UPT, UR4, 0x4900, URZ ;  /* 0x0000490004407890 */ /* 0x000fe4000fffe0ff */
[----:B------:R-:W-:Y:S01]  /*a110*/  UIADD3 UR65, UPT, UPT, UR9, 0x30, URZ ;  /* 0x0000003009417890 */ /* 0x000fe2000fffe0ff */
[----:B------:R-:W-:Y:S03]  /*a120*/  UMOV UR67, UR36 ;  /* 0x0000002400437c82 */ /* 0x000fe60008000000 */
[----:B------:R-:W-:Y:S01]  /*a130*/  UTMASTG.3D [UR8], [UR6] ;  /* 0x00000008060073b5 */ /* 0x000fe20008010000 */
[----:B------:R-:W-:Y:S01]  /*a140*/  UMOV UR66, UR10 ;  /* 0x0000000a00427c82 */ /* 0x000fe20008000000 */
[----:B------:R-:W-:Y:S02]  /*a150*/  UIADD3 UR68, UPT, UPT, UR4, 0x5100, URZ ;  /* 0x0000510004447890 */ /* 0x000fe4000fffe0ff */
[----:B------:R-:W-:Y:S01]  /*a160*/  UIADD3 UR69, UPT, UPT, UR9, 0x50, URZ ;  /* 0x0000005009457890 */ /* 0x000fe2000fffe0ff */
[----:B------:R-:W-:Y:S01]  /*a170*/  UMOV UR71, UR36 ;  /* 0x0000002400477c82 */ /* 0x000fe20008000000 */
[----:B------:R-:W-:Y:S01]  /*a180*/  UMOV UR70, UR10 ;  /* 0x0000000a00467c82 */ /* 0x000fe20008000000 */
[----:B------:R2:W-:Y:S01]  /*a190*/  UTMASTG.3D [UR52], [UR6] ;  /* 0x00000034060073b5 */ /* 0x0005e20008010000 */
[----:B------:R-:W-:Y:S02]  /*a1a0*/  UIADD3 UR20, UPT, UPT, UR4, 0x5500, URZ ;  /* 0x0000550004147890 */ /* 0x000fe4000fffe0ff */
[----:B------:R-:W-:Y:S01]  /*a1b0*/  UIADD3 UR21, UPT, UPT, UR9, 0x60, URZ ;  /* 0x0000006009157890 */ /* 0x000fe2000fffe0ff */
[----:B------:R-:W-:Y:S01]  /*a1c0*/  UMOV UR23, UR36 ;  /* 0x0000002400177c82 */ /* 0x000fe20008000000 */
[----:B------:R-:W-:Y:S01]  /*a1d0*/  UMOV UR22, UR10 ;  /* 0x0000000a00167c82 */ /* 0x000fe20008000000 */
[----:B------:R-:W-:Y:S01]  /*a1e0*/  UIADD3 UR56, UPT, UPT, UR4, 0x5900, URZ ;  /* 0x0000590004387890 */ /* 0x000fe2000fffe0ff */
[----:B------:R3:W-:Y:S01]  /*a1f0*/  UTMASTG.3D [UR28], [UR6] ;  /* 0x0000001c060073b5 */ /* 0x0007e20008010000 */
[----:B------:R-:W-:Y:S01]  /*a200*/  UIADD3 UR57, UPT, UPT, UR9, 0x70, URZ ;  /* 0x0000007009397890 */ /* 0x000fe2000fffe0ff */
[----:B------:R-:W-:Y:S01]  /*a210*/  UMOV UR59, UR36 ;  /* 0x00000024003b7c82 */ /* 0x000fe20008000000 */
[----:B------:R-:W-:Y:S01]  /*a220*/  UMOV UR58, UR10 ;  /* 0x0000000a003a7c82 */ /* 0x000fe20008000000 */
[----:B------:R-:W-:Y:S02]  /*a230*/  UIADD3 UR48, UPT, UPT, UR4, 0x5d00, URZ ;  /* 0x00005d0004307890 */ /* 0x000fe4000fffe0ff */
[----:B------:R-:W-:Y:S01]  /*a240*/  UIADD3 UR49, UPT, UPT, UR9, 0x80, URZ ;  /* 0x0000008009317890 */ /* 0x000fe2000fffe0ff */
[----:B------:R3:W-:Y:S01]  /*a250*/  UTMASTG.3D [UR64], [UR6] ;  /* 0x00000040060073b5 */ /* 0x0007e20008010000 */
[----:B------:R-:W-:Y:S01]  /*a260*/  UMOV UR51, UR36 ;  /* 0x0000002400337c82 */ /* 0x000fe20008000000 */
[----:B------:R-:W-:Y:S01]  /*a270*/  UMOV UR50, UR10 ;  /* 0x0000000a00327c82 */ /* 0x000fe20008000000 */
[----:B------:R-:W-:Y:S02]  /*a280*/  UIADD3 UR72, UPT, UPT, UR4, 0x6100, URZ ;  /* 0x0000610004487890 */ /* 0x000fe4000fffe0ff */
[----:B------:R-:W-:Y:S01]  /*a290*/  UIADD3 UR73, UPT, UPT, UR9, 0x90, URZ ;  /* 0x0000009009497890 */ /* 0x000fe2000fffe0ff */
[----:B------:R-:W-:Y:S01]  /*a2a0*/  UMOV UR75, UR36 ;  /* 0x00000024004b7c82 */ /* 0x000fe20008000000 */
[----:B------:R-:W-:Y:S01]  /*a2b0*/  UMOV UR74, UR10 ;  /* 0x0000000a004a7c82 */ /* 0x000fe20008000000 */
[----:B------:R-:W-:Y:S02]  /*a2c0*/  UIADD3 UR16, UPT, UPT, UR4, 0x6500, URZ ;  /* 0x0000650004107890 */ /* 0x000fe4000fffe0ff */
[----:B------:R-:W-:Y:S01]  /*a2d0*/  UIADD3 UR17, UPT, UPT, UR9, 0xa0, URZ ;  /* 0x000000a009117890 */ /* 0x000fe2000fffe0ff */
[----:B------:R-:W-:Y:S01]  /*a2e0*/  UMOV UR19, UR36 ;  /* 0x0000002400137c82 */ /* 0x000fe20008000000 */
[----:B------:R-:W-:Y:S01]  /*a2f0*/  UMOV UR18, UR10 ;  /* 0x0000000a00127c82 */ /* 0x000fe20008000000 */
[----:B------:R-:W-:Y:S02]  /*a300*/  UIADD3 UR60, UPT, UPT, UR4, 0x6900, URZ ;  /* 0x00006900043c7890 */ /* 0x000fe4000fffe0ff */
[----:B--2---:R-:W-:Y:S02]  /*a310*/  UIADD3 UR52, UPT, UPT, UR4, 0x4d00, URZ ;  /* 0x00004d0004347890 */ /* 0x004fe4000fffe0ff */
[----:B------:R-:W-:Y:S02]  /*a320*/  UIADD3 UR53, UPT, UPT, UR9, 0x40, URZ ;  /* 0x0000004009357890 */ /* 0x000fe4000fffe0ff */
[----:B------:R-:W-:Y:S01]  /*a330*/  UIADD3 UR61, UPT, UPT, UR9, 0xb0, URZ ;  /* 0x000000b0093d7890 */ /* 0x000fe2000fffe0ff */
[----:B------:R-:W-:Y:S01]  /*a340*/  UMOV UR63, UR36 ;  /* 0x00000024003f7c82 */ /* 0x000fe20008000000 */
[----:B------:R-:W-:Y:S01]  /*a350*/  UMOV UR62, UR10 ;  /* 0x0000000a003e7c82 */ /* 0x000fe20008000000 */
[----:B------:R-:W-:Y:S02]  /*a360*/  UIADD3 UR32, UPT, UPT, UR4, 0x6d00, URZ ;  /* 0x00006d0004207890 */ /* 0x000fe4000fffe0ff */
[----:B------:R-:W-:Y:S02]  /*a370*/  UIADD3 UR33, UPT, UPT, UR9, 0xc0, URZ ;  /* 0x000000c009217890 */ /* 0x000fe4000fffe0ff */
[----:B------:R3:W-:Y:S01]  /*a380*/  UTMASTG.3D [UR52], [UR6] ;  /* 0x00000034060073b5 */ /* 0x0007e20008010000 */
[----:B------:R-:W-:Y:S01]  /*a390*/  UMOV UR35, UR36 ;  /* 0x0000002400237c82 */ /* 0x000fe20008000000 */
[----:B------:R-:W-:Y:S01]  /*a3a0*/  UMOV UR34, UR10 ;  /* 0x0000000a00227c82 */ /* 0x000fe20008000000 */
[----:B------:R-:W-:Y:S02]  /*a3b0*/  UIADD3 UR24, UPT, UPT, UR4, 0x7100, URZ ;  /* 0x0000710004187890 */ /* 0x000fe4000fffe0ff */
[----:B------:R-:W-:Y:S01]  /*a3c0*/  UIADD3 UR25, UPT, UPT, UR9, 0xd0, URZ ;  /* 0x000000d009197890 */ /* 0x000fe2000fffe0ff */
[----:B------:R-:W-:Y:S01]  /*a3d0*/  UMOV UR27, UR36 ;  /* 0x00000024001b7c82 */ /* 0x000fe20008000000 */
[----:B------:R3:W-:Y:S01]  /*a3e0*/  UTMASTG.3D [UR68], [UR6] ;  /* 0x00000044060073b5 */ /* 0x0007e20008010000 */
[----:B------:R-:W-:Y:S01]  /*a3f0*/  UMOV UR26, UR10 ;  /* 0x0000000a001a7c82 */ /* 0x000fe20008000000 */
[----:B------:R-:W-:Y:S02]  /*a400*/  UIADD3 UR12, UPT, UPT, UR4, 0x7500, URZ ;  /* 0x00007500040c7890 */ /* 0x000fe4000fffe0ff */
[----:B------:R-:W-:Y:S01]  /*a410*/  UIADD3 UR13, UPT, UPT, UR9, 0xe0, URZ ;  /* 0x000000e0090d7890 */ /* 0x000fe2000fffe0ff */
[----:B------:R-:W-:Y:S01]  /*a420*/  UMOV UR15, UR36 ;  /* 0x00000024000f7c82 */ /* 0x000fe20008000000 */
[----:B------:R-:W-:Y:S01]  /*a430*/  UMOV UR14, UR10 ;  /* 0x0000000a000e7c82 */ /* 0x000fe20008000000 */
[----:B------:R3:W-:Y:S01]  /*a440*/  UTMASTG.3D [UR20], [UR6] ;  /* 0x00000014060073b5 */ /* 0x0007e20008010000 */
        /* <DEDUP_REMOVED lines=8> */
[----:B------:R0:W-:Y:S01]  /*a4d0*/  UTMACMDFLUSH ;  /* 0x00000000000079b7 */ /* 0x0001e20000000000 */
[----:B---3--:R-:W-:Y:S04]  /*a4e0*/  DEPBAR.LE SB0, 0x0 ;  /* 0x000080000000791a */ /* 0x008fe80000000000 */
.L_x_107:
[----:B------:R-:W-:Y:S05]  /*a4f0*/  BSYNC.RECONVERGENT B0 ;  /* 0x0000000000007941 */ /* 0x000fea0003800200 */
.L_x_106:
[----:B-1----:R-:W2:Y:S01]  /*a500*/  LDL R4, [R1] ;  /* 0x0000000001047983 */ /* 0x002ea20000100800 */
[----:B------:R-:W-:Y:S02]  /*a510*/  R2UR UR4, R251 ;  /* 0x00000000fb0472ca */ /* 0x000fe400000e0000 */
[----:B------:R-:W-:Y:S01]  /*a520*/  R2UR UR6, R250 ;  /* 0x00000000fa0672ca */ /* 0x000fe200000e0000 */
[----:B------:R-:W-:Y:S01]  /*a530*/  BAR.SYNC.DEFER_BLOCKING 0x1, 0x80 ;  /* 0x0042000000007b1d */ /* 0x000fe20000010000 */
[----:B------:R-:W-:Y:S02]  /*a540*/  R2UR UR8, R247 ;  /* 0x00000000f70872ca */ /* 0x000fe400000e0000 */
[----:B------:R-:W-:Y:S02]  /*a550*/  R2UR UR7, R248 ;  /* 0x00000000f80772ca */ /* 0x000fe400000e0000 */
[----:B------:R-:W-:Y:S02]  /*a560*/  R2UR UR9, R252 ;  /* 0x00000000fc0972ca */ /* 0x000fe400000e0000 */
[----:B------:R-:W-:Y:S03]  /*a570*/  R2UR UR36, R249 ;  /* 0x00000000f92472ca */ /* 0x000fe600000e0000 */
[----:B------:R-:W-:Y:S02]  /*a580*/  UISETP.NE.AND UP2, UPT, UR4, URZ, UPT ;  /* 0x000000ff0400728c */ /* 0x000fe4000bf45270 */
[----:B------:R-:W-:Y:S02]  /*a590*/  UIADD3 UR4, UPT, UPT, UR40, 0x1, URZ ;  /* 0x0000000128047890 */ /* 0x000fe4000fffe0ff */
[----:B------:R-:W-:Y:S02]  /*a5a0*/  UISETP.NE.AND UP0, UPT, UR6, 0x2, UPT ;  /* 0x000000020600788c */ /* 0x000fe4000bf05270 */
[----:B------:R-:W-:Y:S02]  /*a5b0*/  UISETP.NE.AND UP1, UPT, UR4, 0x4, UPT ;  /* 0x000000040400788c */ /* 0x000fe4000bf25270 */
[----:B------:R-:W-:Y:S02]  /*a5c0*/  USEL UR17, UR6, URZ, UP0 ;  /* 0x000000ff06117287 */ /* 0x000fe40008000000 */
[----:B------:R-:W-:Y:S02]  /*a5d0*/  USEL UR6, URZ, 0x1, UP1 ;  /* 0x00000001ff067887 */ /* 0x000fe40008800000 */
[----:B------:R-:W-:Y:S02]  /*a5e0*/  UIADD3 UR47, UPT, UPT, UR38, UR9, URZ ;  /* 0x00000009262f7290 */ /* 0x000fe4000fffe0ff */
[----:B------:R-:W-:Y:S02]  /*a5f0*/  ULOP3.LUT UR7, UR7, UR6, URZ, 0x3c, !UPT ;  /* 0x0000000607077292 */ /* 0x000fe4000f8e3cff */
[----:B------:R-:W-:Y:S04]  /*a600*/  USEL UR40, UR4, URZ, UP1 ;  /* 0x000000ff04287287 */ /* 0x000fe80008800000 */
[----:B------:R-:W-:Y:S01]  /*a610*/  IMAD.U32 R248, RZ, RZ, UR7 ;  /* 0x00000007fff87e24 */ /* 0x000fe2000f8e00ff */
[----:B--2---:R-:W-:Y:S11]  /*a620*/  R2UR UR5, R4 ;  /* 0x00000000040572ca */ /* 0x004ff600000e0000 */
[----:B------:R-:W-:Y:S02]  /*a630*/  @!UPT UIADD3 URZ, UPT, UPT, URZ, URZ, URZ ;  /* 0x000000fffffff290 */ /* 0x000fe4000fffe0ff */
[----:B------:R-:W-:Y:S02]  /*a640*/  UIADD3 UR46, UPT, UPT, UR39, UR5, URZ ;  /* 0x00000005272e7290 */ /* 0x000fe4000fffe0ff */
[----:B------:R-:W-:Y:S04]  /*a650*/  USEL UR5, URZ, 0x1, UP0 ;  /* 0x00000001ff057887 */ /* 0x000fe80008000000 */
[----:B------:R-:W-:Y:S06]  /*a660*/  ULOP3.LUT UR8, UR8, UR5, URZ, 0x3c, !UPT ;  /* 0x0000000508087292 */ /* 0x000fec000f8e3cff */
[----:B------:R-:W-:Y:S01]  /*a670*/  IMAD.U32 R247, RZ, RZ, UR8 ;  /* 0x00000008fff77e24 */ /* 0x000fe2000f8e00ff */
[----:B------:R-:W-:Y:S06]  /*a680*/  BRA.U UP2, `(.L_x_108) ;  /* 0xffffffad02507547 */ /* 0x000fec000b83ffff */
[----:B------:R-:W-:Y:S05]  /*a690*/  EXIT ;  /* 0x000000000000794d */ /* 0x000fea0003800000 */
.L_x_24:
[----:B---3--:R3:W4:Y:S02]  /*a6a0*/  SYNCS.PHASECHK.TRANS64.TRYWAIT P0, [R2+URZ+0xb0], R3 ;  /* 0x0000b003020075a7 */ /* 0x00872400080011ff */
[----:B----4-:R-:W-:Y:S05]  /*a6b0*/  @!P0 NANOSLEEP.SYNCS 0x989680 ;  /* 0x009896800000895d */ /* 0x010fea0003900000 */
[----:B------:R-:W4:Y:S02]  /*a6c0*/  @!P0 SYNCS.PHASECHK.TRANS64 P0, [R2+URZ+0xb0], R3 ;  /* 0x0000b003020085a7 */ /* 0x000f2400080010ff */
[----:B----4-:R-:W-:Y:S05]  /*a6d0*/  @!P0 BRA `(.L_x_24) ;  /* 0xfffffffc00f08947 */ /* 0x010fea000383ffff */
[----:B------:R-:W-:Y:S05]  /*a6e0*/  BRA `(.L_x_109) ;  /* 0xffffff7000587947 */ /* 0x000fea000383ffff */
.L_x_27:
[----:B--2---:R-:W-:Y:S07]  /*a6f0*/  MOV R4, UR33 ;  /* 0x0000002100047c02 */ /* 0x004fee0008000f00 */
.L_x_110:
[----:B-1----:R1:W2:Y:S02]  /*a700*/  SYNCS.PHASECHK.TRANS64.TRYWAIT P0, [R4+URZ+0x10], R2 ;  /* 0x00001002040075a7 */ /* 0x0022a400080011ff */
[----:B--2---:R-:W-:Y:S05]  /*a710*/  @!P0 NANOSLEEP.SYNCS 0x989680 ;  /* 0x009896800000895d */ /* 0x004fea0003900000 */
[----:B------:R-:W2:Y:S02]  /*a720*/  @!P0 SYNCS.PHASECHK.TRANS64 P0, [R4+URZ+0x10], R2 ;  /* 0x00001002040085a7 */ /* 0x000ea400080010ff */
[----:B--2---:R-:W-:Y:S05]  /*a730*/  @!P0 BRA `(.L_x_110) ;  /* 0xfffffffc00f08947 */ /* 0x004fea000383ffff */
[----:B------:R-:W-:Y:S05]  /*a740*/  BRA `(.L_x_26) ;  /* 0xffffff7000a07947 */ /* 0x000fea000383ffff */
.L_x_34:
[----:B--2---:R-:W-:Y:S07]  /*a750*/  MOV R4, UR33 ;  /* 0x0000002100047c02 */ /* 0x004fee0008000f00 */
.L_x_111:
[----:B-1----:R1:W2:Y:S02]  /*a760*/  SYNCS.PHASECHK.TRANS64.TRYWAIT P0, [R4+URZ+0x10], R2 ;  /* 0x00001002040075a7 */ /* 0x0022a400080011ff */
[----:B--2---:R-:W-:Y:S05]  /*a770*/  @!P0 NANOSLEEP.SYNCS 0x989680 ;  /* 0x009896800000895d */ /* 0x004fea0003900000 */
[----:B------:R-:W2:Y:S02]  /*a780*/  @!P0 SYNCS.PHASECHK.TRANS64 P0, [R4+URZ+0x10], R2 ;  /* 0x00001002040085a7 */ /* 0x000ea400080010ff */
[----:B--2---:R-:W-:Y:S05]  /*a790*/  @!P0 BRA `(.L_x_111) ;  /* 0xfffffffc00f08947 */ /* 0x004fea000383ffff */
[----:B------:R-:W-:Y:S05]  /*a7a0*/  BRA `(.L_x_33) ;  /* 0xffffff7400907947 */ /* 0x000fea000383ffff */
.L_x_39:
[----:B-1----:R1:W2:Y:S02]  /*a7b0*/  SYNCS.PHASECHK.TRANS64.TRYWAIT P0, [R3+URZ+0x40], R2 ;  /* 0x00004002030075a7 */ /* 0x0022a400080011ff */
[----:B--2---:R-:W-:Y:S05]  /*a7c0*/  @!P0 NANOSLEEP.SYNCS 0x989680 ;  /* 0x009896800000895d */ /* 0x004fea0003900000 */
[----:B------:R-:W2:Y:S02]  /*a7d0*/  @!P0 SYNCS.PHASECHK.TRANS64 P0, [R3+URZ+0x40], R2 ;  /* 0x00004002030085a7 */ /* 0x000ea400080010ff */
[----:B--2---:R-:W-:Y:S05]  /*a7e0*/  @!P0 BRA `(.L_x_39) ;  /* 0xfffffffc00f08947 */ /* 0x004fea000383ffff */
[----:B------:R-:W-:Y:S05]  /*a7f0*/  BRA `(.L_x_112) ;  /* 0xffffff7800607947 */ /* 0x000fea000383ffff */
.L_x_43:
[----:B------:R-:W-:-:S07]  /*a800*/  MOV R3, UR4 ;  /* 0x0000000400037c02 */ /* 0x000fce0008000f00 */
.L_x_113:
[----:B-1----:R1:W2:Y:S02]  /*a810*/  SYNCS.PHASECHK.TRANS64.TRYWAIT P0, [R3+URZ], R2 ;  /* 0x00000002030075a7 */ /* 0x0022a400080011ff */
[----:B--2---:R-:W-:Y:S05]  /*a820*/  @!P0 NANOSLEEP.SYNCS 0x989680 ;  /* 0x009896800000895d */ /* 0x004fea0003900000 */
[----:B------:R-:W2:Y:S02]  /*a830*/  @!P0 SYNCS.PHASECHK.TRANS64 P0, [R3+URZ], R2 ;  /* 0x00000002030085a7 */ /* 0x000ea400080010ff */
[----:B--2---:R-:W-:Y:S05]  /*a840*/  @!P0 BRA `(.L_x_113) ;  /* 0xfffffffc00f08947 */ /* 0x004fea000383ffff */
[----:B------:R-:W-:Y:S05]  /*a850*/  BRA `(.L_x_114) ;  /* 0xffffff8000107947 */ /* 0x000fea000383ffff */
.L_x_46:
[----:B--2---:R2:W3:Y:S02]  /*a860*/  SYNCS.PHASECHK.TRANS64.TRYWAIT P0, [R0+URZ+0xa0], R2 ;  /* 0x0000a002000075a7 */ /* 0x0044e400080011ff */
[----:B---3--:R-:W-:Y:S05]  /*a870*/  @!P0 NANOSLEEP.SYNCS 0x989680 ;  /* 0x009896800000895d */ /* 0x008fea0003900000 */
[----:B------:R-:W3:Y:S02]  /*a880*/  @!P0 SYNCS.PHASECHK.TRANS64 P0, [R0+URZ+0xa0], R2 ;  /* 0x0000a002000085a7 */ /* 0x000ee400080010ff */
[----:B---3--:R-:W-:Y:S05]  /*a890*/  @!P0 BRA `(.L_x_46) ;  /* 0xfffffffc00f08947 */ /* 0x008fea000383ffff */
[----:B------:R-:W-:Y:S05]  /*a8a0*/  BRA `(.L_x_115) ;  /* 0xffffff8000747947 */ /* 0x000fea000383ffff */
.L_x_47:
[----:B------:R-:W-:-:S07]  /*a8b0*/  MOV R3, UR4 ;  /* 0x0000000400037c02 */ /* 0x000fce0008000f00 */
.L_x_116:
[----:B--2---:R2:W3:Y:S02]  /*a8c0*/  SYNCS.PHASECHK.TRANS64.TRYWAIT P0, [R3+URZ+0x50], R2 ;  /* 0x00005002030075a7 */ /* 0x0044e400080011ff */
[----:B---3--:R-:W-:Y:S05]  /*a8d0*/  @!P0 NANOSLEEP.SYNCS 0x989680 ;  /* 0x009896800000895d */ /* 0x008fea0003900000 */
[----:B------:R-:W3:Y:S02]  /*a8e0*/  @!P0 SYNCS.PHASECHK.TRANS64 P0, [R3+URZ+0x50], R2 ;  /* 0x00005002030085a7 */ /* 0x000ee400080010ff */
[----:B---3--:R-:W-:Y:S05]  /*a8f0*/  @!P0 BRA `(.L_x_116) ;  /* 0xfffffffc00f08947 */ /* 0x008fea000383ffff */
[----:B------:R-:W-:Y:S05]  /*a900*/  BRA `(.L_x_117) ;  /* 0xffffff8000847947 */ /* 0x000fea000383ffff */
.L_x_48:
[----:B--2---:R2:W3:Y:S02]  /*a910*/  SYNCS.PHASECHK.TRANS64.TRYWAIT P1, [R0+URZ+0x40], R2 ;  /* 0x00004002000075a7 */ /* 0x0044e400080211ff */
[----:B---3--:R-:W-:Y:S05]  /*a920*/  @!P1 NANOSLEEP.SYNCS 0x989680 ;  /* 0x009896800000995d */ /* 0x008fea0003900000 */
[----:B------:R-:W3:Y:S02]  /*a930*/  @!P1 SYNCS.PHASECHK.TRANS64 P1, [R0+URZ+0x40], R2 ;  /* 0x00004002000095a7 */ /* 0x000ee400080210ff */
[----:B---3--:R-:W-:Y:S05]  /*a940*/  @!P1 BRA `(.L_x_48) ;  /* 0xfffffffc00f09947 */ /* 0x008fea000383ffff */
[----:B------:R-:W-:Y:S05]  /*a950*/  BRA `(.L_x_118) ;  /* 0xffffff8000b47947 */ /* 0x000fea000383ffff */
.L_x_51:
[----:B------:R-:W-:-:S07]  /*a960*/  MOV R2, UR4 ;  /* 0x0000000400027c02 */ /* 0x000fce0008000f00 */
.L_x_119:
[----:B--2---:R2:W3:Y:S02]  /*a970*/  SYNCS.PHASECHK.TRANS64.TRYWAIT P0, [R2+URZ+0x50], R0 ;  /* 0x00005000020075a7 */ /* 0x0044e400080011ff */
[----:B---3--:R-:W-:Y:S05]  /*a980*/  @!P0 NANOSLEEP.SYNCS 0x989680 ;  /* 0x009896800000895d */ /* 0x008fea0003900000 */
[----:B------:R-:W3:Y:S02]  /*a990*/  @!P0 SYNCS.PHASECHK.TRANS64 P0, [R2+URZ+0x50], R0 ;  /* 0x00005000020085a7 */ /* 0x000ee400080010ff */
[----:B---3--:R-:W-:Y:S05]  /*a9a0*/  @!P0 BRA `(.L_x_119) ;  /* 0xfffffffc00f08947 */ /* 0x008fea000383ffff */
[----:B------:R-:W-:Y:S05]  /*a9b0*/  BRA `(.L_x_50) ;  /* 0xffffff8400087947 */ /* 0x000fea000383ffff */
.L_x_58:
[----:B--2---:R2:W3:Y:S02]  /*a9c0*/  SYNCS.PHASECHK.TRANS64.TRYWAIT P1, [R3+URZ+0x40], R4 ;  /* 0x00004004030075a7 */ /* 0x0044e400080211ff */
[----:B---3--:R-:W-:Y:S05]  /*a9d0*/  @!P1 NANOSLEEP.SYNCS 0x989680 ;  /* 0x009896800000995d */ /* 0x008fea0003900000 */
[----:B------:R-:W3:Y:S02]  /*a9e0*/  @!P1 SYNCS.PHASECHK.TRANS64 P1, [R3+URZ+0x40], R4 ;  /* 0x00004004030095a7 */ /* 0x000ee400080210ff */
[----:B---3--:R-:W-:Y:S05]  /*a9f0*/  @!P1 BRA `(.L_x_58) ;  /* 0xfffffffc00f09947 */ /* 0x008fea000383ffff */
[----:B------:R-:W-:Y:S05]  /*aa00*/  BRA `(.L_x_120) ;  /* 0xffffff8800a07947 */ /* 0x000fea000383ffff */
.L_x_59:
[----:B------:R-:W-:-:S07]  /*aa10*/  MOV R4, UR47 ;  /* 0x0000002f00047c02 */ /* 0x000fce0008000f00 */
.L_x_121:
[----:B--2---:R2:W3:Y:S02]  /*aa20*/  SYNCS.PHASECHK.TRANS64.TRYWAIT P0, [R4+URZ+0x80], R3 ;  /* 0x00008003040075a7 */ /* 0x0044e400080011ff */
[----:B---3--:R-:W-:Y:S05]  /*aa30*/  @!P0 NANOSLEEP.SYNCS 0x989680 ;  /* 0x009896800000895d */ /* 0x008fea0003900000 */
[----:B------:R-:W3:Y:S02]  /*aa40*/  @!P0 SYNCS.PHASECHK.TRANS64 P0, [R4+URZ+0x80], R3 ;  /* 0x00008003040085a7 */ /* 0x000ee400080010ff */
[----:B---3--:R-:W-:Y:S05]  /*aa50*/  @!P0 BRA `(.L_x_121) ;  /* 0xfffffffc00f08947 */ /* 0x008fea000383ffff */
[----:B------:R-:W-:Y:S05]  /*aa60*/  BRA `(.L_x_122) ;  /* 0xffffff8800e87947 */ /* 0x000fea000383ffff */
.L_x_62:
[----:B------:R-:W-:Y:S07]  /*aa70*/  MOV R2, UR7 ;  /* 0x0000000700027c02 */ /* 0x000fee0008000f00 */
.L_x_123:
[----:B--2---:R2:W3:Y:S02]  /*aa80*/  SYNCS.PHASECHK.TRANS64.TRYWAIT P0, [R2+URZ], R3 ;  /* 0x00000003020075a7 */ /* 0x0044e400080011ff */
[----:B---3--:R-:W-:Y:S05]  /*aa90*/  @!P0 NANOSLEEP.SYNCS 0x989680 ;  /* 0x009896800000895d */ /* 0x008fea0003900000 */
[----:B------:R-:W3:Y:S02]  /*aaa0*/  @!P0 SYNCS.PHASECHK.TRANS64 P0, [R2+URZ], R3 ;  /* 0x00000003020085a7 */ /* 0x000ee400080010ff */
[----:B---3--:R-:W-:Y:S05]  /*aab0*/  @!P0 BRA `(.L_x_123) ;  /* 0xfffffffc00f08947 */ /* 0x008fea000383ffff */
[----:B------:R-:W-:Y:S05]  /*aac0*/  BRA `(.L_x_61) ;  /* 0xffffff8c00047947 */ /* 0x000fea000383ffff */
.L_x_65:
[----:B------:R-:W-:-:S07]  /*aad0*/  MOV R2, UR4 ;  /* 0x0000000400027c02 */ /* 0x000fce0008000f00 */
.L_x_124:
[----:B--2---:R2:W4:Y:S02]  /*aae0*/  SYNCS.PHASECHK.TRANS64.TRYWAIT P0, [R2+URZ], R0 ;  /* 0x00000000020075a7 */ /* 0x00452400080011ff */
[----:B----4-:R-:W-:Y:S05]  /*aaf0*/  @!P0 NANOSLEEP.SYNCS 0x989680 ;  /* 0x009896800000895d */ /* 0x010fea0003900000 */
[----:B------:R-:W4:Y:S02]  /*ab00*/  @!P0 SYNCS.PHASECHK.TRANS64 P0, [R2+URZ], R0 ;  /* 0x00000000020085a7 */ /* 0x000f2400080010ff */
[----:B----4-:R-:W-:Y:S05]  /*ab10*/  @!P0 BRA `(.L_x_124) ;  /* 0xfffffffc00f08947 */ /* 0x010fea000383ffff */
[----:B------:R-:W-:Y:S05]  /*ab20*/  BRA `(.L_x_125) ;  /* 0xffffff9000347947 */ /* 0x000fea000383ffff */
.L_x_66:
[----:B------:R-:W-:-:S07]  /*ab30*/  MOV R3, UR5 ;  /* 0x0000000500037c02 */ /* 0x000fce0008000f00 */
.L_x_126:
[----:B--2---:R2:W3:Y:S02]  /*ab40*/  SYNCS.PHASECHK.TRANS64.TRYWAIT P0, [R3+URZ], R2 ;  /* 0x00000002030075a7 */ /* 0x0044e400080011ff */
[----:B---3--:R-:W-:Y:S05]  /*ab50*/  @!P0 NANOSLEEP.SYNCS 0x989680 ;  /* 0x009896800000895d */ /* 0x008fea0003900000 */
[----:B------:R-:W3:Y:S02]  /*ab60*/  @!P0 SYNCS.PHASECHK.TRANS64 P0, [R3+URZ], R2 ;  /* 0x00000002030085a7 */ /* 0x000ee400080010ff */
[----:B---3--:R-:W-:Y:S05]  /*ab70*/  @!P0 BRA `(.L_x_126) ;  /* 0xfffffffc00f08947 */ /* 0x008fea000383ffff */
[----:B------:R-:W-:Y:S05]  /*ab80*/  BRA `(.L_x_127) ;  /* 0xffffff9000407947 */ /* 0x000fea000383ffff */
.L_x_67:
[----:B------:R-:W-:-:S07]  /*ab90*/  MOV R3, UR5 ;  /* 0x0000000500037c02 */ /* 0x000fce0008000f00 */
.L_x_128:
[----:B--2---:R2:W3:Y:S02]  /*aba0*/  SYNCS.PHASECHK.TRANS64.TRYWAIT P0, [R3+URZ], R2 ;  /* 0x00000002030075a7 */ /* 0x0044e400080011ff */
[----:B---3--:R-:W-:Y:S05]  /*abb0*/  @!P0 NANOSLEEP.SYNCS 0x989680 ;  /* 0x009896800000895d */ /* 0x008fea0003900000 */
[----:B------:R-:W3:Y:S02]  /*abc0*/  @!P0 SYNCS.PHASECHK.TRANS64 P0, [R3+URZ], R2 ;  /* 0x00000002030085a7 */ /* 0x000ee400080010ff */
[----:B---3--:R-:W-:Y:S05]  /*abd0*/  @!P0 BRA `(.L_x_128) ;  /* 0xfffffffc00f08947 */ /* 0x008fea000383ffff */
[----:B------:R-:W-:Y:S05]  /*abe0*/  BRA `(.L_x_129) ;  /* 0xffffff90004c7947 */ /* 0x000fea000383ffff */
.L_x_68:
[----:B--2---:R-:W-:-:S07]  /*abf0*/  MOV R2, UR4 ;  /* 0x0000000400027c02 */ /* 0x004fce0008000f00 */
.L_x_130:
[----:B--2---:R2:W3:Y:S02]  /*ac00*/  SYNCS.PHASECHK.TRANS64.TRYWAIT P0, [R2+URZ], R0 ;  /* 0x00000000020075a7 */ /* 0x0044e400080011ff */
[----:B---3--:R-:W-:Y:S05]  /*ac10*/  @!P0 NANOSLEEP.SYNCS 0x989680 ;  /* 0x009896800000895d */ /* 0x008fea0003900000 */
[----:B------:R-:W3:Y:S02]  /*ac20*/  @!P0 SYNCS.PHASECHK.TRANS64 P0, [R2+URZ], R0 ;  /* 0x00000000020085a7 */ /* 0x000ee400080010ff */
[----:B---3--:R-:W-:Y:S05]  /*ac30*/  @!P0 BRA `(.L_x_130) ;  /* 0xfffffffc00f08947 */ /* 0x008fea000383ffff */
[----:B------:R-:W-:Y:S05]  /*ac40*/  BRA `(.L_x_131) ;  /* 0xffffff9000587947 */ /* 0x000fea000383ffff */
.L_x_73:
[----:B--2---:R2:W3:Y:S02]  /*ac50*/  SYNCS.PHASECHK.TRANS64.TRYWAIT P0, [R2+URZ+0x40], R0 ;  /* 0x00004000020075a7 */ /* 0x0044e400080011ff */
[----:B---3--:R-:W-:Y:S05]  /*ac60*/  @!P0 NANOSLEEP.SYNCS 0x989680 ;  /* 0x009896800000895d */ /* 0x008fea0003900000 */
[----:B------:R-:W3:Y:S02]  /*ac70*/  @!P0 SYNCS.PHASECHK.TRANS64 P0, [R2+URZ+0x40], R0 ;  /* 0x00004000020085a7 */ /* 0x000ee400080010ff */
[----:B---3--:R-:W-:Y:S05]  /*ac80*/  @!P0 BRA `(.L_x_73) ;  /* 0xfffffffc00f08947 */ /* 0x008fea000383ffff */
[----:B------:R-:W-:Y:S05]  /*ac90*/  BRA `(.L_x_132) ;  /* 0xffffff9400807947 */ /* 0x000fea000383ffff */
.L_x_76:
[----:B------:R-:W-:Y:S07]  /*aca0*/  MOV R2, UR29 ;  /* 0x0000001d00027c02 */ /* 0x000fee0008000f00 */
.L_x_133:
[----:B--2---:R2:W3:Y:S02]  /*acb0*/  SYNCS.PHASECHK.TRANS64.TRYWAIT P1, [R2+URZ+0x38], R0 ;  /* 0x00003800020075a7 */ /* 0x0044e400080211ff */
[----:B---3--:R-:W-:Y:S05]  /*acc0*/  @!P1 NANOSLEEP.SYNCS 0x989680 ;  /* 0x009896800000995d */ /* 0x008fea0003900000 */
[----:B------:R-:W3:Y:S02]  /*acd0*/  @!P1 SYNCS.PHASECHK.TRANS64 P1, [R2+URZ+0x38], R0 ;  /* 0x00003800020095a7 */ /* 0x000ee400080210ff */
[----:B---3--:R-:W-:Y:S05]  /*ace0*/  @!P1 BRA `(.L_x_133) ;  /* 0xfffffffc00f09947 */ /* 0x008fea000383ffff */
[----:B------:R-:W-:Y:S05]  /*acf0*/  BRA `(.L_x_75) ;  /* 0xffffff9800f47947 */ /* 0x000fea000383ffff */
.L_x_79:
[----:B------:R-:W-:Y:S07]  /*ad00*/  MOV R2, UR29 ;  /* 0x0000001d00027c02 */ /* 0x000fee0008000f00 */
.L_x_134:
[----:B--2---:R2:W3:Y:S02]  /*ad10*/  SYNCS.PHASECHK.TRANS64.TRYWAIT P0, [R2+URZ+0x28], R4 ;  /* 0x00002804020075a7 */ /* 0x0044e400080011ff */
[----:B---3--:R-:W-:Y:S05]  /*ad20*/  @!P0 NANOSLEEP.SYNCS 0x989680 ;  /* 0x009896800000895d */ /* 0x008fea0003900000 */
[----:B------:R-:W3:Y:S02]  /*ad30*/  @!P0 SYNCS.PHASECHK.TRANS64 P0, [R2+URZ+0x28], R4 ;  /* 0x00002804020085a7 */ /* 0x000ee400080010ff */
[----:B---3--:R-:W-:Y:S05]  /*ad40*/  @!P0 BRA `(.L_x_134) ;  /* 0xfffffffc00f08947 */ /* 0x008fea000383ffff */
[----:B------:R-:W-:Y:S05]  /*ad50*/  BRA `(.L_x_135) ;  /* 0xffffff9c004c7947 */ /* 0x000fea000383ffff */
.L_x_82:
[----:B------:R-:W-:Y:S07]  /*ad60*/  MOV R2, UR4 ;  /* 0x0000000400027c02 */ /* 0x000fee0008000f00 */
.L_x_136:
[----:B-1----:R1:W2:Y:S02]  /*ad70*/  SYNCS.PHASECHK.TRANS64.TRYWAIT P0, [R2+URZ+0x40], R0 ;  /* 0x00004000020075a7 */ /* 0x0022a400080011ff */
[----:B--2---:R-:W-:Y:S05]  /*ad80*/  @!P0 NANOSLEEP.SYNCS 0x989680 ;  /* 0x009896800000895d */ /* 0x004fea0003900000 */
[----:B------:R-:W2:Y:S02]  /*ad90*/  @!P0 SYNCS.PHASECHK.TRANS64 P0, [R2+URZ+0x40], R0 ;  /* 0x00004000020085a7 */ /* 0x000ea400080010ff */
[----:B--2---:R-:W-:Y:S05]  /*ada0*/  @!P0 BRA `(.L_x_136) ;  /* 0xfffffffc00f08947 */ /* 0x004fea000383ffff */
[----:B------:R-:W-:Y:S05]  /*adb0*/  BRA `(.L_x_137) ;  /* 0xffffffa400ac7947 */ /* 0x000fea000383ffff */
.L_x_88:
[----:B------:R-:W-:Y:S07]  /*adc0*/  MOV R2, UR16 ;  /* 0x0000001000027c02 */ /* 0x000fee0008000f00 */
.L_x_138:
[----:B-1----:R1:W3:Y:S02]  /*add0*/  SYNCS.PHASECHK.TRANS64.TRYWAIT P2, [R2+URZ+0x20], R0 ;  /* 0x00002000020075a7 */ /* 0x0022e400080411ff */
[----:B---3--:R-:W-:Y:S05]  /*ade0*/  @!P2 NANOSLEEP.SYNCS 0x989680 ;  /* 0x009896800000a95d */ /* 0x008fea0003900000 */
[----:B------:R-:W3:Y:S02]  /*adf0*/  @!P2 SYNCS.PHASECHK.TRANS64 P2, [R2+URZ+0x20], R0 ;  /* 0x000020000200a5a7 */ /* 0x000ee400080410ff */
[----:B---3--:R-:W-:Y:S05]  /*ae00*/  @!P2 BRA `(.L_x_138) ;  /* 0xfffffffc00f0a947 */ /* 0x008fea000383ffff */
[----:B------:R-:W-:Y:S05]  /*ae10*/  BRA `(.L_x_87) ;  /* 0xffffffb400087947 */ /* 0x000fea000383ffff */
.L_x_90:
[----:B-1----:R-:W-:Y:S07]  /*ae20*/  MOV R0, UR5 ;  /* 0x0000000500007c02 */ /* 0x002fee0008000f00 */
.L_x_139:
[----:B-1----:R1:W4:Y:S02]  /*ae30*/  SYNCS.PHASECHK.TRANS64.TRYWAIT P0, [R0+URZ+0x60], R4 ;  /* 0x00006004000075a7 */ /* 0x00232400080011ff */
[----:B----4-:R-:W-:Y:S05]  /*ae40*/  @!P0 NANOSLEEP.SYNCS 0x989680 ;  /* 0x009896800000895d */ /* 0x010fea0003900000 */
[----:B------:R-:W4:Y:S02]  /*ae50*/  @!P0 SYNCS.PHASECHK.TRANS64 P0, [R0+URZ+0x60], R4 ;  /* 0x00006004000085a7 */ /* 0x000f2400080010ff */
[----:B----4-:R-:W-:Y:S05]  /*ae60*/  @!P0 BRA `(.L_x_139) ;  /* 0xfffffffc00f08947 */ /* 0x010fea000383ffff */
[----:B------:R-:W-:Y:S05]  /*ae70*/  BRA `(.L_x_89) ;  /* 0xffffffb800087947 */ /* 0x000fea000383ffff */
        .weak           $__internal_0_$__cuda_sm10x_tcgen05_guardrail_trap_col_being_dealloced_not_returned_by_alloc
        .type           $__internal_0_$__cuda_sm10x_tcgen05_guardrail_trap_col_being_dealloced_not_returned_by_alloc,@function
        .size           $__internal_0_$__cuda_sm10x_tcgen05_guardrail_trap_col_being_dealloced_not_returned_by_alloc,($__internal_1_$__cuda_sm10x_tcgen05_guardrail_trap_phase_invalid_during_alloc - $__internal_0_$__cuda_sm10x_tcgen05_guardrail_trap_col_being_dealloced_not_returned_by_alloc)
$__internal_0_$__cuda_sm10x_tcgen05_guardrail_trap_col_being_dealloced_not_returned_by_alloc:
[----:B------:R-:W-:Y:S05]  /*ae80*/  BPT.TRAP 0x1 ;  /* 0x000000040000795c */ /* 0x000fea0000300000 */
[----:B------:R-:W-:-:S04]  /*ae90*/  HFMA2 R3, -RZ, RZ, 0, 0 ;  /* 0x00000000ff037431 */ /* 0x000fc800000001ff */
[----:B------:R-:W-:Y:S05]  /*aea0*/  RET.REL.NODEC R2 `(_ZN7cutlass13device_kernelINS_4gemm6kernel13GemmUniversalIN4cute5tupleIJiiiiEEENS1_10collective13CollectiveMmaINS1_35MainloopSm100TmaUmmaWarpSpecializedILi2ELi2ELi4ENS5_IJNS4_1CILi2EEENSA_ILi1EEESC_EEEEENS5_IJNSA_ILi64EEENSA_ILi240EEENSA_ILi256EEEEEEaNS5_IJlSC_lEEEaSJ_NS4_8TiledMMAINS4_8MMA_AtomIJNS4_15SM100_MMA_S8_SSIaaiLi64ELi240ELNS4_4UMMA5MajorE0ELSO_0ELNSN_8SaturateE0EEEEEENS4_6LayoutINS5_IJSC_SC_SC_EEENS5_IJNSA_ILi0EEESU_SU_EEEEENS5_IJNS4_10UnderscoreESX_SX_EEEEENS4_13SM90_TMA_LOADENS4_14ComposedLayoutINS4_7SwizzleILi3ELi4ELi3EEENS4_18smem_ptr_flag_bitsILi8EEENSS_INS5_IJNSA_ILi8EEENSA_ILi128EEEEEENS5_IJS17_SC_EEEEEEEvNS4_8identityENS4_23SM90_TMA_LOAD_MULTICASTES1B_vS1C_EENS_8epilogue10collective18CollectiveEpilogueINS1F_23Sm100TmaWarpSpecializedILi1ELi1ELi120ELb0ELb0EEEJSI_NS5_IJNSS_ISF_SC_EENSS_ISG_SC_EEEEEaSJ_aSJ_NS1F_6fusion15FusionCallbacksIS1J_NS1N_17LinearCombinationIaiaiLNS_15FloatRoundStyleE2EEESI_S1M_JEEENS4_5SM1004TMEM4LOAD25SM100_TMEM_LOAD_16dp32b8xES10_NS11_INS12_ILi0ELi4ELi3EEES15_NSS_INS5_IJS16_NSA_ILi16EEEEEENS5_IJS1Y_SC_EEEEEEENS4_39AutoVectorizingCopyWithAssumedAlignmentILi128EEENS4_14SM90_TMA_STOREES22_S24_S24_EEEvvEEEEvNT_6ParamsE) ;  /* 0xffffff5002547950 */ /* 0x000fea0003c3ffff */
        .weak           $__internal_1_$__cuda_sm10x_tcgen05_guardrail_trap_phase_invalid_during_alloc
        .type           $__internal_1_$__cuda_sm10x_tcgen05_guardrail_trap_phase_invalid_during_alloc,@function
        .size           $__internal_1_$__cuda_sm10x_tcgen05_guardrail_trap_phase_invalid_during_alloc,($__internal_2_$__cuda_sm10x_tcgen05_guardrail_trap_unallocated_columns_being_dealloced - $__internal_1_$__cuda_sm10x_tcgen05_guardrail_trap_phase_invalid_during_alloc)
$__internal_1_$__cuda_sm10x_tcgen05_guardrail_trap_phase_invalid_during_alloc:
[----:B------:R-:W-:Y:S05]  /*aeb0*/  BPT.TRAP 0x1 ;  /* 0x000000040000795c */ /* 0x000fea0000300000 */
[----:B------:R-:W-:-:S04]  /*aec0*/  MOV R5, 0x0 ;  /* 0x0000000000057802 */ /* 0x000fc80000000f00 */
[----:B------:R-:W-:Y:S05]  /*aed0*/  RET.REL.NODEC R4 `(_ZN7cutlass13device_kernelINS_4gemm6kernel13GemmUniversalIN4cute5tupleIJiiiiEEENS1_10collective13CollectiveMmaINS1_35MainloopSm100TmaUmmaWarpSpecializedILi2ELi2ELi4ENS5_IJNS4_1CILi2EEENSA_ILi1EEESC_EEEEENS5_IJNSA_ILi64EEENSA_ILi240EEENSA_ILi256EEEEEEaNS5_IJlSC_lEEEaSJ_NS4_8TiledMMAINS4_8MMA_AtomIJNS4_15SM100_MMA_S8_SSIaaiLi64ELi240ELNS4_4UMMA5MajorE0ELSO_0ELNSN_8SaturateE0EEEEEENS4_6LayoutINS5_IJSC_SC_SC_EEENS5_IJNSA_ILi0EEESU_SU_EEEEENS5_IJNS4_10UnderscoreESX_SX_EEEEENS4_13SM90_TMA_LOADENS4_14ComposedLayoutINS4_7SwizzleILi3ELi4ELi3EEENS4_18smem_ptr_flag_bitsILi8EEENSS_INS5_IJNSA_ILi8EEENSA_ILi128EEEEEENS5_IJS17_SC_EEEEEEEvNS4_8identityENS4_23SM90_TMA_LOAD_MULTICASTES1B_vS1C_EENS_8epilogue10collective18CollectiveEpilogueINS1F_23Sm100TmaWarpSpecializedILi1ELi1ELi120ELb0ELb0EEEJSI_NS5_IJNSS_ISF_SC_EENSS_ISG_SC_EEEEEaSJ_aSJ_NS1F_6fusion15FusionCallbacksIS1J_NS1N_17LinearCombinationIaiaiLNS_15FloatRoundStyleE2EEESI_S1M_JEEENS4_5SM1004TMEM4LOAD25SM100_TMEM_LOAD_16dp32b8xES10_NS11_INS12_ILi0ELi4ELi3EEES15_NSS_INS5_IJS16_NSA_ILi16EEEEEENS5_IJS1Y_SC_EEEEEEENS4_39AutoVectorizingCopyWithAssumedAlignmentILi128EEENS4_14SM90_TMA_STOREES22_S24_S24_EEEvvEEEEvNT_6ParamsE) ;  /* 0xffffff5004487950 */ /* 0x000fea0003c3ffff */
        .weak           $__internal_2_$__cuda_sm10x_tcgen05_guardrail_trap_unallocated_columns_being_dealloced
        .type           $__internal_2_$__cuda_sm10x_tcgen05_guardrail_trap_unallocated_columns_being_dealloced,@function
        .size           $__internal_2_$__cuda_sm10x_tcgen05_guardrail_trap_unallocated_columns_being_dealloced,(.L_x_141 - $__internal_2_$__cuda_sm10x_tcgen05_guardrail_trap_unallocated_columns_being_dealloced)
$__internal_2_$__cuda_sm10x_tcgen05_guardrail_trap_unallocated_columns_being_dealloced:
[----:B------:R-:W-:Y:S05]  /*aee0*/  BPT.TRAP 0x1 ;  /* 0x000000040000795c */ /* 0x000fea0000300000 */
[----:B------:R-:W-:-:S04]  /*aef0*/  HFMA2 R3, -RZ, RZ, 0, 0 ;  /* 0x00000000ff037431 */ /* 0x000fc800000001ff */
[----:B------:R-:W-:Y:S05]  /*af00*/  RET.REL.NODEC R2 `(_ZN7cutlass13device_kernelINS_4gemm6kernel13GemmUniversalIN4cute5tupleIJiiiiEEENS1_10collective13CollectiveMmaINS1_35MainloopSm100TmaUmmaWarpSpecializedILi2ELi2ELi4ENS5_IJNS4_1CILi2EEENSA_ILi1EEESC_EEEEENS5_IJNSA_ILi64EEENSA_ILi240EEENSA_ILi256EEEEEEaNS5_IJlSC_lEEEaSJ_NS4_8TiledMMAINS4_8MMA_AtomIJNS4_15SM100_MMA_S8_SSIaaiLi64ELi240ELNS4_4UMMA5MajorE0ELSO_0ELNSN_8SaturateE0EEEEEENS4_6LayoutINS5_IJSC_SC_SC_EEENS5_IJNSA_ILi0EEESU_SU_EEEEENS5_IJNS4_10UnderscoreESX_SX_EEEEENS4_13SM90_TMA_LOADENS4_14ComposedLayoutINS4_7SwizzleILi3ELi4ELi3EEENS4_18smem_ptr_flag_bitsILi8EEENSS_INS5_IJNSA_ILi8EEENSA_ILi128EEEEEENS5_IJS17_SC_EEEEEEEvNS4_8identityENS4_23SM90_TMA_LOAD_MULTICASTES1B_vS1C_EENS_8epilogue10collective18CollectiveEpilogueINS1F_23Sm100TmaWarpSpecializedILi1ELi1ELi120ELb0ELb0EEEJSI_NS5_IJNSS_ISF_SC_EENSS_ISG_SC_EEEEEaSJ_aSJ_NS1F_6fusion15FusionCallbacksIS1J_NS1N_17LinearCombinationIaiaiLNS_15FloatRoundStyleE2EEESI_S1M_JEEENS4_5SM1004TMEM4LOAD25SM100_TMEM_LOAD_16dp32b8xES10_NS11_INS12_ILi0ELi4ELi3EEES15_NSS_INS5_IJS16_NSA_ILi16EEEEEENS5_IJS1Y_SC_EEEEEEENS4_39AutoVectorizingCopyWithAssumedAlignmentILi128EEENS4_14SM90_TMA_STOREES22_S24_S24_EEEvvEEEEvNT_6ParamsE) ;  /* 0xffffff50023c7950 */ /* 0x000fea0003c3ffff */
.L_x_140:
[----:B------:R-:W-:-:S00]  /*af10*/  BRA `(.L_x_140) ;  /* 0xfffffffc00fc7947 */ /* 0x000fc0000383ffff */
[----:B------:R-:W-:-:S00]  /*af20*/  NOP ;  /* 0x0000000000007918 */ /* 0x000fc00000000000 */
        /* <DEDUP_REMOVED lines=13> */
.L_x_141:


//--------------------- .nv.global.init           --------------------------
	.section	.nv.global.init,"aw",@progbits
.nv.global.init:
	.type		$str$26,@object
	.size		$str$26,($str$25 - $str$26)
$str$26:
        /*0000*/ 	.byte	0x2f, 0x74, 0x6d, 0x70, 0x2f, 0x63, 0x75, 0x74, 0x6c, 0x61, 0x73, 0x73, 0x5f, 0x73, 0x77, 0x65
        /*0010*/ 	.byte	0x65, 0x70, 0x5f, 0x73, 0x72, 0x63, 0x2f, 0x69, 0x6e, 0x63, 0x6c, 0x75, 0x64, 0x65, 0x2f, 0x63
        /*0020*/ 	.byte	0x75, 0x74, 0x65, 0x2f, 0x61, 0x74, 0x6f, 0x6d, 0x2f, 0x63, 0x6f, 0x70, 0x79, 0x5f, 0x74, 0x72
        /*0030*/ 	.byte	0x61, 0x69, 0x74, 0x73, 0x5f, 0x73, 0x6d, 0x31, 0x30, 0x30, 0x2e, 0x68, 0x70, 0x70, 0x00
	.type		$str$25,@object
	.size		$str$25,(__unnamed_1 - $str$25)
$str$25:
        /*003f*/ 	.byte	0x28, 0x28, 0x75, 0x69, 0x6e, 0x74, 0x33, 0x32, 0x5f, 0x74, 0x28, 0x74, 0x68, 0x72, 0x65, 0x61
        /*004f*/ 	.byte	0x64, 0x49, 0x64, 0x78, 0x2e, 0x78, 0x29, 0x20, 0x2f, 0x20, 0x33, 0x32, 0x29, 0x20, 0x25, 0x20
        /*005f*/ 	.byte	0x34, 0x29, 0x20, 0x3d, 0x3d, 0x20, 0x28, 0x28, 0x28, 0x74, 0x6d, 0x65, 0x6d, 0x5f, 0x61, 0x64
        /*006f*/ 	.byte	0x64, 0x72, 0x20, 0x3e, 0x3e, 0x20, 0x31, 0x36, 0x29, 0x20, 0x2f, 0x20, 0x33, 0x32, 0x29, 0x20
        /*007f*/ 	.byte	0x25, 0x20, 0x34, 0x29, 0x00
	.type		__unnamed_1,@object
	.size		__unnamed_1,(.L_1 - __unnamed_1)
__unnamed_1:
        /* <DEDUP_REMOVED lines=37> */
        /*02d4*/ 	.byte	0x3a, 0x3a, 0x43, 0x3c, 0x30, 0x3e, 0x3e, 0x3e, 0x3e, 0x5d, 0x00
.L_1:


//--------------------- .nv.shared._ZN7cutlass13device_kernelINS_4gemm6kernel13GemmUniversalIN4cute5tupleIJiiiiEEENS1_10collective13CollectiveMmaINS1_35MainloopSm100TmaUmmaWarpSpecializedILi2ELi2ELi4ENS5_IJNS4_1CILi2EEENSA_ILi1EEESC_EEEEENS5_IJNSA_ILi64EEENSA_ILi240EEENSA_ILi256EEEEEEaNS5_IJlSC_lEEEaSJ_NS4_8TiledMMAINS4_8MMA_AtomIJNS4_15SM100_MMA_S8_SSIaaiLi64ELi240ELNS4_4UMMA5MajorE0ELSO_0ELNSN_8SaturateE0EEEEEENS4_6LayoutINS5_IJSC_SC_SC_EEENS5_IJNSA_ILi0EEESU_SU_EEEEENS5_IJNS4_10UnderscoreESX_SX_EEEEENS4_13SM90_TMA_LOADENS4_14ComposedLayoutINS4_7SwizzleILi3ELi4ELi3EEENS4_18smem_ptr_flag_bitsILi8EEENSS_INS5_IJNSA_ILi8EEENSA_ILi128EEEEEENS5_IJS17_SC_EEEEEEEvNS4_8identityENS4_23SM90_TMA_LOAD_MULTICASTES1B_vS1C_EENS_8epilogue10collective18CollectiveEpilogueINS1F_23Sm100TmaWarpSpecializedILi1ELi1ELi120ELb0ELb0EEEJSI_NS5_IJNSS_ISF_SC_EENSS_ISG_SC_EEEEEaSJ_aSJ_NS1F_6fusion15FusionCallbacksIS1J_NS1N_17LinearCombinationIaiaiLNS_15FloatRoundStyleE2EEESI_S1M_JEEENS4_5SM1004TMEM4LOAD25SM100_TMEM_LOAD_16dp32b8xES10_NS11_INS12_ILi0ELi4ELi3EEES15_NSS_INS5_IJS16_NSA_ILi16EEEEEENS5_IJS1Y_SC_EEEEEEENS4_39AutoVectorizingCopyWithAssumedAlignmentILi128EEENS4_14SM90_TMA_STOREES22_S24_S24_EEEvvEEEEvNT_6ParamsE --------------------------
	.section	.nv.shared._ZN7cutlass13device_kernelINS_4gemm6kernel13GemmUniversalIN4cute5tupleIJiiiiEEENS1_10collective13CollectiveMmaINS1_35MainloopSm100TmaUmmaWarpSpecializedILi2ELi2ELi4ENS5_IJNS4_1CILi2EEENSA_ILi1EEESC_EEEEENS5_IJNSA_ILi64EEENSA_ILi240EEENSA_ILi256EEEEEEaNS5_IJlSC_lEEEaSJ_NS4_8TiledMMAINS4_8MMA_AtomIJNS4_15SM100_MMA_S8_SSIaaiLi64ELi240ELNS4_4UMMA5MajorE0ELSO_0ELNSN_8SaturateE0EEEEEENS4_6LayoutINS5_IJSC_SC_SC_EEENS5_IJNSA_ILi0EEESU_SU_EEEEENS5_IJNS4_10UnderscoreESX_SX_EEEEENS4_13SM90_TMA_LOADENS4_14ComposedLayoutINS4_7SwizzleILi3ELi4ELi3EEENS4_18smem_ptr_flag_bitsILi8EEENSS_INS5_IJNSA_ILi8EEENSA_ILi128EEEEEENS5_IJS17_SC_EEEEEEEvNS4_8identityENS4_23SM90_TMA_LOAD_MULTICASTES1B_vS1C_EENS_8epilogue10collective18CollectiveEpilogueINS1F_23Sm100TmaWarpSpecializedILi1ELi1ELi120ELb0ELb0EEEJSI_NS5_IJNSS_ISF_SC_EENSS_ISG_SC_EEEEEaSJ_aSJ_NS1F_6fusion15FusionCallbacksIS1J_NS1N_17LinearCombinationIaiaiLNS_15FloatRoundStyleE2EEESI_S1M_JEEENS4_5SM1004TMEM4LOAD25SM100_TMEM_LOAD_16dp32b8xES10_NS11_INS12_ILi0ELi4ELi3EEES15_NSS_INS5_IJS16_NSA_ILi16EEEEEENS5_IJS1Y_SC_EEEEEEENS4_39AutoVectorizingCopyWithAssumedAlignmentILi128EEENS4_14SM90_TMA_STOREES22_S24_S24_EEEvvEEEEvNT_6ParamsE,"aw",@nobits
	.sectionflags	@""
	.align	16
	.zero		1024


//--------------------- .nv.shared.reserved.0     --------------------------
	.section	.nv.shared.reserved.0,"aw",@nobits
	.weak		__nv_reservedSMEM_offset_0_alias
	.size		__nv_reservedSMEM_offset_0_alias, 0, 64
	.other		__nv_reservedSMEM_offset_0_alias,@"STO_CUDA_RESERVED_SHARED STV_DEFAULT"
__nv_reservedSMEM_offset_0_alias:
	.zero		0
.nv.shared.reserved.0:
	.zero		64
	.weak		__nv_reservedSMEM_tcgen05_partition
	.type		__nv_reservedSMEM_tcgen05_partition,@object
	.size		__nv_reservedSMEM_tcgen05_partition,(.L_0 - __nv_reservedSMEM_tcgen05_partition)
__nv_reservedSMEM_tcgen05_partition:
	.zero		32
.L_0:


//--------------------- .nv.global                --------------------------
	.section	.nv.global,"aw",@nobits
.nv.global:
	.type		_ZN40_INTERNAL_728b768d_4_k_cu_e72df85f_361934cute1_E,@object
	.size		_ZN40_INTERNAL_728b768d_4_k_cu_e72df85f_361934cute1_E,(_ZN40_INTERNAL_728b768d_4_k_cu_e72df85f_361934cuda3std3__45__cpo6cbeginE - _ZN40_INTERNAL_728b768d_4_k_cu_e72df85f_361934cute1_E)
_ZN40_INTERNAL_728b768d_4_k_cu_e72df85f_361934cute1_E:
	.zero		1
	.type		_ZN40_INTERNAL_728b768d_4_k_cu_e72df85f_361934cuda3std3__45__cpo6cbeginE,@object
	.size		_ZN40_INTERNAL_728b768d_4_k_cu_e72df85f_361934cuda3std3__45__cpo6cbeginE,(_ZN40_INTERNAL_728b768d_4_k_cu_e72df85f_361934cuda3std3__48in_placeE - _ZN40_INTERNAL_728b768d_4_k_cu_e72df85f_361934cuda3std3__45__cpo6cbeginE)
_ZN40_INTERNAL_728b768d_4_k_cu_e72df85f_361934cuda3std3__45__cpo6cbeginE:
	.zero		1
	.type		_ZN40_INTERNAL_728b768d_4_k_cu_e72df85f_361934cuda3std3__48in_placeE,@object
	.size		_ZN40_INTERNAL_728b768d_4_k_cu_e72df85f_361934cuda3std3__48in_placeE,(_ZN40_INTERNAL_728b768d_4_k_cu_e72df85f_361934cuda3std6ranges3__45__cpo9iter_moveE - _ZN40_INTERNAL_728b768d_4_k_cu_e72df85f_361934cuda3std3__48in_placeE)
_ZN40_INTERNAL_728b768d_4_k_cu_e72df85f_361934cuda3std3__48in_placeE:
	.zero		1
	.type		_ZN40_INTERNAL_728b768d_4_k_cu_e72df85f_361934cuda3std6ranges3__45__cpo9iter_moveE,@object
	.size		_ZN40_INTERNAL_728b768d_4_k_cu_e72df85f_361934cuda3std6ranges3__45__cpo9iter_moveE,(_ZN40_INTERNAL_728b768d_4_k_cu_e72df85f_361934cuda3std3__45__cpo5beginE - _ZN40_INTERNAL_728b768d_4_k_cu_e72df85f_361934cuda3std6ranges3__45__cpo9iter_moveE)
_ZN40_INTERNAL_728b768d_4_k_cu_e72df85f_361934cuda3std6ranges3__45__cpo9iter_moveE:
	.zero		1
	.type		_ZN40_INTERNAL_728b768d_4_k_cu_e72df85f_361934cuda3std3__45__cpo5beginE,@object
	.size		_ZN40_INTERNAL_728b768d_4_k_cu_e72df85f_361934cuda3std3__45__cpo5beginE,(_ZN40_INTERNAL_728b768d_4_k_cu_e72df85f_361934cuda3std3__442_GLOBAL__N__728b768d_4_k_cu_e72df85f_361936ignoreE - _ZN40_INTERNAL_728b768d_4_k_cu_e72df85f_361934cuda3std3__45__cpo5beginE)
_ZN40_INTERNAL_728b768d_4_k_cu_e72df85f_361934cuda3std3__45__cpo5beginE:
	.zero		1
	.type		_ZN40_INTERNAL_728b768d_4_k_cu_e72df85f_361934cuda3std3__442_GLOBAL__N__728b768d_4_k_cu_e72df85f_361936ignoreE,@object
	.size		_ZN40_INTERNAL_728b768d_4_k_cu_e72df85f_361934cuda3std3__442_GLOBAL__N__728b768d_4_k_cu_e72df85f_361936ignoreE,(_ZN40_INTERNAL_728b768d_4_k_cu_e72df85f_361934cute7productE - _ZN40_INTERNAL_728b768d_4_k_cu_e72df85f_361934cuda3std3__442_GLOBAL__N__728b768d_4_k_cu_e72df85f_361936ignoreE)
_ZN40_INTERNAL_728b768d_4_k_cu_e72df85f_361934cuda3std3__442_GLOBAL__N__728b768d_4_k_cu_e72df85f_361936ignoreE:
	.zero		1
	.type		_ZN40_INTERNAL_728b768d_4_k_cu_e72df85f_361934cute7productE,@object
	.size		_ZN40_INTERNAL_728b768d_4_k_cu_e72df85f_361934cute7productE,(_ZN40_INTERNAL_728b768d_4_k_cu_e72df85f_361934cuda3std3__45__cpo3endE - _ZN40_INTERNAL_728b768d_4_k_cu_e72df85f_361934cute7productE)
_ZN40_INTERNAL_728b768d_4_k_cu_e72df85f_361934cute7productE:
	.zero		1
	.type		_ZN40_INTERNAL_728b768d_4_k_cu_e72df85f_361934cuda3std3__45__cpo3endE,@object
	.size		_ZN40_INTERNAL_728b768d_4_k_cu_e72df85f_361934cuda3std3__45__cpo3endE,(_ZN40_INTERNAL_728b768d_4_k_cu_e72df85f_361934cuda3std3__419piecewise_constructE - _ZN40_INTERNAL_728b768d_4_k_cu_e72df85f_361934cuda3std3__45__cpo3endE)
_ZN40_INTERNAL_728b768d_4_k_cu_e72df85f_361934cuda3std3__45__cpo3endE:
	.zero		1
	.type		_ZN40_INTERNAL_728b768d_4_k_cu_e72df85f_361934cuda3std3__419piecewise_constructE,@object
	.size		_ZN40_INTERNAL_728b768d_4_k_cu_e72df85f_361934cuda3std3__419piecewise_constructE,(_ZN40_INTERNAL_728b768d_4_k_cu_e72df85f_361934cuda3std3__45__cpo4cendE - _ZN40_INTERNAL_728b768d_4_k_cu_e72df85f_361934cuda3std3__419piecewise_constructE)
_ZN40_INTERNAL_728b768d_4_k_cu_e72df85f_361934cuda3std3__419piecewise_constructE:
	.zero		1
	.type		_ZN40_INTERNAL_728b768d_4_k_cu_e72df85f_361934cuda3std3__45__cpo4cendE,@object
	.size		_ZN40_INTERNAL_728b768d_4_k_cu_e72df85f_361934cuda3std3__45__cpo4cendE,(_ZN40_INTERNAL_728b768d_4_k_cu_e72df85f_361934cuda3std6ranges3__45__cpo4swapE - _ZN40_INTERNAL_728b768d_4_k_cu_e72df85f_361934cuda3std3__45__cpo4cendE)
_ZN40_INTERNAL_728b768d_4_k_cu_e72df85f_361934cuda3std3__45__cpo4cendE:
	.zero		1
	.type		_ZN40_INTERNAL_728b768d_4_k_cu_e72df85f_361934cuda3std6ranges3__45__cpo4swapE,@object
	.size		_ZN40_INTERNAL_728b768d_4_k_cu_e72df85f_361934cuda3std6ranges3__45__cpo4swapE,(.L_9 - _ZN40_INTERNAL_728b768d_4_k_cu_e72df85f_361934cuda3std6ranges3__45__cpo4swapE)
_ZN40_INTERNAL_728b768d_4_k_cu_e72df85f_361934cuda3std6ranges3__45__cpo4swapE:
	.zero		1
.L_9:


//--------------------- .nv.constant0._ZN7cutlass13device_kernelINS_4gemm6kernel13GemmUniversalIN4cute5tupleIJiiiiEEENS1_10collective13CollectiveMmaINS1_35MainloopSm100TmaUmmaWarpSpecializedILi2ELi2ELi4ENS5_IJNS4_1CILi2EEENSA_ILi1EEESC_EEEEENS5_IJNSA_ILi64EEENSA_ILi240EEENSA_ILi256EEEEEEaNS5_IJlSC_lEEEaSJ_NS4_8TiledMMAINS4_8MMA_AtomIJNS4_15SM100_MMA_S8_SSIaaiLi64ELi240ELNS4_4UMMA5MajorE0ELSO_0ELNSN_8SaturateE0EEEEEENS4_6LayoutINS5_IJSC_SC_SC_EEENS5_IJNSA_ILi0EEESU_SU_EEEEENS5_IJNS4_10UnderscoreESX_SX_EEEEENS4_13SM90_TMA_LOADENS4_14ComposedLayoutINS4_7SwizzleILi3ELi4ELi3EEENS4_18smem_ptr_flag_bitsILi8EEENSS_INS5_IJNSA_ILi8EEENSA_ILi128EEEEEENS5_IJS17_SC_EEEEEEEvNS4_8identityENS4_23SM90_TMA_LOAD_MULTICASTES1B_vS1C_EENS_8epilogue10collective18CollectiveEpilogueINS1F_23Sm100TmaWarpSpecializedILi1ELi1ELi120ELb0ELb0EEEJSI_NS5_IJNSS_ISF_SC_EENSS_ISG_SC_EEEEEaSJ_aSJ_NS1F_6fusion15FusionCallbacksIS1J_NS1N_17LinearCombinationIaiaiLNS_15FloatRoundStyleE2EEESI_S1M_JEEENS4_5SM1004TMEM4LOAD25SM100_TMEM_LOAD_16dp32b8xES10_NS11_INS12_ILi0ELi4ELi3EEES15_NSS_INS5_IJS16_NSA_ILi16EEEEEENS5_IJS1Y_SC_EEEEEEENS4_39AutoVectorizingCopyWithAssumedAlignmentILi128EEENS4_14SM90_TMA_STOREES22_S24_S24_EEEvvEEEEvNT_6ParamsE --------------------------
	.section	.nv.constant0._ZN7cutlass13device_kernelINS_4gemm6kernel13GemmUniversalIN4cute5tupleIJiiiiEEENS1_10collective13CollectiveMmaINS1_35MainloopSm100TmaUmmaWarpSpecializedILi2ELi2ELi4ENS5_IJNS4_1CILi2EEENSA_ILi1EEESC_EEEEENS5_IJNSA_ILi64EEENSA_ILi240EEENSA_ILi256EEEEEEaNS5_IJlSC_lEEEaSJ_NS4_8TiledMMAINS4_8MMA_AtomIJNS4_15SM100_MMA_S8_SSIaaiLi64ELi240ELNS4_4UMMA5MajorE0ELSO_0ELNSN_8SaturateE0EEEEEENS4_6LayoutINS5_IJSC_SC_SC_EEENS5_IJNSA_ILi0EEESU_SU_EEEEENS5_IJNS4_10UnderscoreESX_SX_EEEEENS4_13SM90_TMA_LOADENS4_14ComposedLayoutINS4_7SwizzleILi3ELi4ELi3EEENS4_18smem_ptr_flag_bitsILi8EEENSS_INS5_IJNSA_ILi8EEENSA_ILi128EEEEEENS5_IJS17_SC_EEEEEEEvNS4_8identityENS4_23SM90_TMA_LOAD_MULTICASTES1B_vS1C_EENS_8epilogue10collective18CollectiveEpilogueINS1F_23Sm100TmaWarpSpecializedILi1ELi1ELi120ELb0ELb0EEEJSI_NS5_IJNSS_ISF_SC_EENSS_ISG_SC_EEEEEaSJ_aSJ_NS1F_6fusion15FusionCallbacksIS1J_NS1N_17LinearCombinationIaiaiLNS_15FloatRoundStyleE2EEESI_S1M_JEEENS4_5SM1004TMEM4LOAD25SM100_TMEM_LOAD_16dp32b8xES10_NS11_INS12_ILi0ELi4ELi3EEES15_NSS_INS5_IJS16_NSA_ILi16EEEEEENS5_IJS1Y_SC_EEEEEEENS4_39AutoVectorizingCopyWithAssumedAlignmentILi128EEENS4_14SM90_TMA_STOREES22_S24_S24_EEEvvEEEEvNT_6ParamsE,"a",@progbits
	.sectionflags	@""
	.align	4
.nv.constant0._ZN7cutlass13device_kernelINS_4gemm6kernel13GemmUniversalIN4cute5tupleIJiiiiEEENS1_10collective13CollectiveMmaINS1_35MainloopSm100TmaUmmaWarpSpecializedILi2ELi2ELi4ENS5_IJNS4_1CILi2EEENSA_ILi1EEESC_EEEEENS5_IJNSA_ILi64EEENSA_ILi240EEENSA_ILi256EEEEEEaNS5_IJlSC_lEEEaSJ_NS4_8TiledMMAINS4_8MMA_AtomIJNS4_15SM100_MMA_S8_SSIaaiLi64ELi240ELNS4_4UMMA5MajorE0ELSO_0ELNSN_8SaturateE0EEEEEENS4_6LayoutINS5_IJSC_SC_SC_EEENS5_IJNSA_ILi0EEESU_SU_EEEEENS5_IJNS4_10UnderscoreESX_SX_EEEEENS4_13SM90_TMA_LOADENS4_14ComposedLayoutINS4_7SwizzleILi3ELi4ELi3EEENS4_18smem_ptr_flag_bitsILi8EEENSS_INS5_IJNSA_ILi8EEENSA_ILi128EEEEEENS5_IJS17_SC_EEEEEEEvNS4_8identityENS4_23SM90_TMA_LOAD_MULTICASTES1B_vS1C_EENS_8epilogue10collective18CollectiveEpilogueINS1F_23Sm100TmaWarpSpecializedILi1ELi1ELi120ELb0ELb0EEEJSI_NS5_IJNSS_ISF_SC_EENSS_ISG_SC_EEEEEaSJ_aSJ_NS1F_6fusion15FusionCallbacksIS1J_NS1N_17LinearCombinationIaiaiLNS_15FloatRoundStyleE2EEESI_S1M_JEEENS4_5SM1004TMEM4LOAD25SM100_TMEM_LOAD_16dp32b8xES10_NS11_INS12_ILi0ELi4ELi3EEES15_NSS_INS5_IJS16_NSA_ILi16EEEEEENS5_IJS1Y_SC_EEEEEEENS4_39AutoVectorizingCopyWithAssumedAlignmentILi128EEENS4_14SM90_TMA_STOREES22_S24_S24_EEEvvEEEEvNT_6ParamsE:
	.zero		2944


//--------------------- SYMBOLS --------------------------

	.type		.nv.reservedSmem.offset0,@object
	.size		.nv.reservedSmem.offset0,0x4
	.type		.nv.reservedSmem.cap,@object
	.size		.nv.reservedSmem.cap,0x4
	.type		__assertfail,@function
